	.target	sm_90a

	.elftype	@"ET_EXEC"


//--------------------- .note.nv.tkinfo           --------------------------
	.section	.note.nv.tkinfo,"",@"SHT_NOTE"
	.sectionflags	@"SHF_NOTE_NV_TKINFO"
	.tkinfo
        /*0018*/ 	.word	0x00000002
        /*0030*/ 	.string	""
        /*0030*/ 	.string	"ptxas"
        /*0030*/ 	.string	"Cuda compilation tools, release 13.0, V13.0.88"
        /*0030*/ 	.string	"Build cuda_13.0.r13.0/compiler.36424714_0"
        /*0030*/ 	.string	"-arch sm_90a -m 64 "



//--------------------- .note.nv.cuinfo           --------------------------
	.section	.note.nv.cuinfo,"",@"SHT_NOTE"
	.sectionflags	@"SHF_NOTE_NV_CUINFO"
        /*0018*/ 	.short	0x0002
        /*001a*/ 	.short	0x005a
        /*001c*/ 	.short	0x0082
	.zero		2


//--------------------- .nv.info                  --------------------------
	.section	.nv.info,"",@"SHT_CUDA_INFO"
	.align	4


	//----- nvinfo : EIATTR_REGCOUNT
	.align		4
        /*0000*/ 	.byte	0x04, 0x2f
        /*0002*/ 	.short	(.L_12 - .L_11)
	.align		4
.L_11:
        /*0004*/ 	.word	index@(_ZN7cutlass13device_kernelINS_4conv6kernel13ConvUniversalINS1_16ConvProblemShapeILNS1_8OperatorE0ELi3EEENS1_10collective14CollectiveConvINS1_46MainloopSm90TmaGmmaWarpSpecializedImplicitGemmILS5_0ELi9ELi3EN4cute5tupleIJNSA_1CILi2EEENSC_ILi1EEESE_EEENS1_36KernelImplicitTmaWarpSpecializedSm90ELi1EEENSB_IJNSC_ILi128EEENSC_ILi64EEENSB_IJSJ_EEEEEENS_6half_tESM_NSA_8TiledMMAINSA_8MMA_AtomIJNSA_4SM904GMMA25MMA_64x64x16_F32F16F16_SSILNSQ_5MajorE0ELSS_0ELNSQ_7ScaleInE1ELST_1EEEEEENSA_6LayoutINSB_IJSE_SE_SE_EEENSB_IJNSC_ILi0EEESY_SY_EEEEENSB_IJNSA_10UnderscoreES11_S11_EEEEENS7_6detail26Sm90ImplicitGemmTileTraitsINSA_20SM90_TMA_LOAD_IM2COLENSA_14ComposedLayoutINSA_7SwizzleILi3ELi4ELi3EEENSA_18smem_ptr_flag_bitsILi16EEENSW_INSB_IJNSB_IJNSC_ILi8EEENSC_ILi16EEEEEENSB_IJSJ_SE_EEENSB_IJSE_NSC_ILi9EEEEEEEEENSB_IJNSB_IJSJ_NSC_ILi512EEEEEENSB_IJSE_SY_EEENSB_IJSY_NSC_ILi8192EEEEEEEEEEEEEvEENS15_INSA_23SM90_TMA_LOAD_MULTICASTENS17_IS19_S1B_NSW_INSB_IJNSB_IJS1C_S1C_EEES1F_S1H_EEENSB_IJS1K_S1L_NSB_IJSY_NSC_ILi4096EEEEEEEEEEEEEvEEEENS_8epilogue10collective6detail29Sm90TmaWarpSpecializedAdapterINS23_15DefaultEpilogueISM_NSB_IJNSB_IJllllEEESE_SY_EEES28_NS22_6thread17LinearCombinationISM_Li1EffLNS29_9ScaleType4KindE0ELNS_15FloatRoundStyleE2ESM_EENS_4gemm15EpilogueDefaultEEEEEvvEEEEvNT_6ParamsE)
        /*0008*/ 	.word	0x0000005a


	//----- nvinfo : EIATTR_FRAME_SIZE
	.align		4
.L_12:
        /*000c*/ 	.byte	0x04, 0x11
        /*000e*/ 	.short	(.L_14 - .L_13)
	.align		4
.L_13:
        /*0010*/ 	.word	index@(_ZN7cutlass13device_kernelINS_4conv6kernel13ConvUniversalINS1_16ConvProblemShapeILNS1_8OperatorE0ELi3EEENS1_10collective14CollectiveConvINS1_46MainloopSm90TmaGmmaWarpSpecializedImplicitGemmILS5_0ELi9ELi3EN4cute5tupleIJNSA_1CILi2EEENSC_ILi1EEESE_EEENS1_36KernelImplicitTmaWarpSpecializedSm90ELi1EEENSB_IJNSC_ILi128EEENSC_ILi64EEENSB_IJSJ_EEEEEENS_6half_tESM_NSA_8TiledMMAINSA_8MMA_AtomIJNSA_4SM904GMMA25MMA_64x64x16_F32F16F16_SSILNSQ_5MajorE0ELSS_0ELNSQ_7ScaleInE1ELST_1EEEEEENSA_6LayoutINSB_IJSE_SE_SE_EEENSB_IJNSC_ILi0EEESY_SY_EEEEENSB_IJNSA_10UnderscoreES11_S11_EEEEENS7_6detail26Sm90ImplicitGemmTileTraitsINSA_20SM90_TMA_LOAD_IM2COLENSA_14ComposedLayoutINSA_7SwizzleILi3ELi4ELi3EEENSA_18smem_ptr_flag_bitsILi16EEENSW_INSB_IJNSB_IJNSC_ILi8EEENSC_ILi16EEEEEENSB_IJSJ_SE_EEENSB_IJSE_NSC_ILi9EEEEEEEEENSB_IJNSB_IJSJ_NSC_ILi512EEEEEENSB_IJSE_SY_EEENSB_IJSY_NSC_ILi8192EEEEEEEEEEEEEvEENS15_INSA_23SM90_TMA_LOAD_MULTICASTENS17_IS19_S1B_NSW_INSB_IJNSB_IJS1C_S1C_EEES1F_S1H_EEENSB_IJS1K_S1L_NSB_IJSY_NSC_ILi4096EEEEEEEEEEEEEvEEEENS_8epilogue10collective6detail29Sm90TmaWarpSpecializedAdapterINS23_15DefaultEpilogueISM_NSB_IJNSB_IJllllEEESE_SY_EEES28_NS22_6thread17LinearCombinationISM_Li1EffLNS29_9ScaleType4KindE0ELNS_15FloatRoundStyleE2ESM_EENS_4gemm15EpilogueDefaultEEEEEvvEEEEvNT_6ParamsE)
        /*0014*/ 	.word	0x00000000


	//----- nvinfo : EIATTR_MIN_STACK_SIZE
	.align		4
.L_14:
        /*0018*/ 	.byte	0x04, 0x12
        /*001a*/ 	.short	(.L_16 - .L_15)
	.align		4
.L_15:
        /*001c*/ 	.word	index@(_ZN7cutlass13device_kernelINS_4conv6kernel13ConvUniversalINS1_16ConvProblemShapeILNS1_8OperatorE0ELi3EEENS1_10collective14CollectiveConvINS1_46MainloopSm90TmaGmmaWarpSpecializedImplicitGemmILS5_0ELi9ELi3EN4cute5tupleIJNSA_1CILi2EEENSC_ILi1EEESE_EEENS1_36KernelImplicitTmaWarpSpecializedSm90ELi1EEENSB_IJNSC_ILi128EEENSC_ILi64EEENSB_IJSJ_EEEEEENS_6half_tESM_NSA_8TiledMMAINSA_8MMA_AtomIJNSA_4SM904GMMA25MMA_64x64x16_F32F16F16_SSILNSQ_5MajorE0ELSS_0ELNSQ_7ScaleInE1ELST_1EEEEEENSA_6LayoutINSB_IJSE_SE_SE_EEENSB_IJNSC_ILi0EEESY_SY_EEEEENSB_IJNSA_10UnderscoreES11_S11_EEEEENS7_6detail26Sm90ImplicitGemmTileTraitsINSA_20SM90_TMA_LOAD_IM2COLENSA_14ComposedLayoutINSA_7SwizzleILi3ELi4ELi3EEENSA_18smem_ptr_flag_bitsILi16EEENSW_INSB_IJNSB_IJNSC_ILi8EEENSC_ILi16EEEEEENSB_IJSJ_SE_EEENSB_IJSE_NSC_ILi9EEEEEEEEENSB_IJNSB_IJSJ_NSC_ILi512EEEEEENSB_IJSE_SY_EEENSB_IJSY_NSC_ILi8192EEEEEEEEEEEEEvEENS15_INSA_23SM90_TMA_LOAD_MULTICASTENS17_IS19_S1B_NSW_INSB_IJNSB_IJS1C_S1C_EEES1F_S1H_EEENSB_IJS1K_S1L_NSB_IJSY_NSC_ILi4096EEEEEEEEEEEEEvEEEENS_8epilogue10collective6detail29Sm90TmaWarpSpecializedAdapterINS23_15DefaultEpilogueISM_NSB_IJNSB_IJllllEEESE_SY_EEES28_NS22_6thread17LinearCombinationISM_Li1EffLNS29_9ScaleType4KindE0ELNS_15FloatRoundStyleE2ESM_EENS_4gemm15EpilogueDefaultEEEEEvvEEEEvNT_6ParamsE)
        /*0020*/ 	.word	0x00000000
.L_16:


//--------------------- .nv.compat                --------------------------
	.section	.nv.compat,"",@"SHT_CUDA_COMPAT_INFO"
	.align	4
        /*0000*/ 	.byte	0x02, 0x09, 0x01, 0x00, 0x02, 0x02, 0x04, 0x00, 0x02, 0x05, 0x05, 0x00, 0x03, 0x07, 0x01, 0x01
        /*0010*/ 	.byte	0x02, 0x03, 0x01, 0x00, 0x02, 0x06, 0x01, 0x00, 0x04, 0x0b, 0x08, 0x00, 0x00, 0x00, 0x00, 0x00
        /*0020*/ 	.byte	0x00, 0x00, 0x00, 0x00


//--------------------- .nv.info._ZN7cutlass13device_kernelINS_4conv6kernel13ConvUniversalINS1_16ConvProblemShapeILNS1_8OperatorE0ELi3EEENS1_10collective14CollectiveConvINS1_46MainloopSm90TmaGmmaWarpSpecializedImplicitGemmILS5_0ELi9ELi3EN4cute5tupleIJNSA_1CILi2EEENSC_ILi1EEESE_EEENS1_36KernelImplicitTmaWarpSpecializedSm90ELi1EEENSB_IJNSC_ILi128EEENSC_ILi64EEENSB_IJSJ_EEEEEENS_6half_tESM_NSA_8TiledMMAINSA_8MMA_AtomIJNSA_4SM904GMMA25MMA_64x64x16_F32F16F16_SSILNSQ_5MajorE0ELSS_0ELNSQ_7ScaleInE1ELST_1EEEEEENSA_6LayoutINSB_IJSE_SE_SE_EEENSB_IJNSC_ILi0EEESY_SY_EEEEENSB_IJNSA_10UnderscoreES11_S11_EEEEENS7_6detail26Sm90ImplicitGemmTileTraitsINSA_20SM90_TMA_LOAD_IM2COLENSA_14ComposedLayoutINSA_7SwizzleILi3ELi4ELi3EEENSA_18smem_ptr_flag_bitsILi16EEENSW_INSB_IJNSB_IJNSC_ILi8EEENSC_ILi16EEEEEENSB_IJSJ_SE_EEENSB_IJSE_NSC_ILi9EEEEEEEEENSB_IJNSB_IJSJ_NSC_ILi512EEEEEENSB_IJSE_SY_EEENSB_IJSY_NSC_ILi8192EEEEEEEEEEEEEvEENS15_INSA_23SM90_TMA_LOAD_MULTICASTENS17_IS19_S1B_NSW_INSB_IJNSB_IJS1C_S1C_EEES1F_S1H_EEENSB_IJS1K_S1L_NSB_IJSY_NSC_ILi4096EEEEEEEEEEEEEvEEEENS_8epilogue10collective6detail29Sm90TmaWarpSpecializedAdapterINS23_15DefaultEpilogueISM_NSB_IJNSB_IJllllEEESE_SY_EEES28_NS22_6thread17LinearCombinationISM_Li1EffLNS29_9ScaleType4KindE0ELNS_15FloatRoundStyleE2ESM_EENS_4gemm15EpilogueDefaultEEEEEvvEEEEvNT_6ParamsE --------------------------
	.section	.nv.info._ZN7cutlass13device_kernelINS_4conv6kernel13ConvUniversalINS1_16ConvProblemShapeILNS1_8OperatorE0ELi3EEENS1_10collective14CollectiveConvINS1_46MainloopSm90TmaGmmaWarpSpecializedImplicitGemmILS5_0ELi9ELi3EN4cute5tupleIJNSA_1CILi2EEENSC_ILi1EEESE_EEENS1_36KernelImplicitTmaWarpSpecializedSm90ELi1EEENSB_IJNSC_ILi128EEENSC_ILi64EEENSB_IJSJ_EEEEEENS_6half_tESM_NSA_8TiledMMAINSA_8MMA_AtomIJNSA_4SM904GMMA25MMA_64x64x16_F32F16F16_SSILNSQ_5MajorE0ELSS_0ELNSQ_7ScaleInE1ELST_1EEEEEENSA_6LayoutINSB_IJSE_SE_SE_EEENSB_IJNSC_ILi0EEESY_SY_EEEEENSB_IJNSA_10UnderscoreES11_S11_EEEEENS7_6detail26Sm90ImplicitGemmTileTraitsINSA_20SM90_TMA_LOAD_IM2COLENSA_14ComposedLayoutINSA_7SwizzleILi3ELi4ELi3EEENSA_18smem_ptr_flag_bitsILi16EEENSW_INSB_IJNSB_IJNSC_ILi8EEENSC_ILi16EEEEEENSB_IJSJ_SE_EEENSB_IJSE_NSC_ILi9EEEEEEEEENSB_IJNSB_IJSJ_NSC_ILi512EEEEEENSB_IJSE_SY_EEENSB_IJSY_NSC_ILi8192EEEEEEEEEEEEEvEENS15_INSA_23SM90_TMA_LOAD_MULTICASTENS17_IS19_S1B_NSW_INSB_IJNSB_IJS1C_S1C_EEES1F_S1H_EEENSB_IJS1K_S1L_NSB_IJSY_NSC_ILi4096EEEEEEEEEEEEEvEEEENS_8epilogue10collective6detail29Sm90TmaWarpSpecializedAdapterINS23_15DefaultEpilogueISM_NSB_IJNSB_IJllllEEESE_SY_EEES28_NS22_6thread17LinearCombinationISM_Li1EffLNS29_9ScaleType4KindE0ELNS_15FloatRoundStyleE2ESM_EENS_4gemm15EpilogueDefaultEEEEEvvEEEEvNT_6ParamsE,"",@"SHT_CUDA_INFO"
	.sectionflags	@""
	.align	4


	//----- nvinfo : EIATTR_CUDA_API_VERSION
	.align		4
        /*0000*/ 	.byte	0x04, 0x37
        /*0002*/ 	.short	(.L_18 - .L_17)
.L_17:
        /*0004*/ 	.word	0x00000082


	//----- nvinfo : EIATTR_KPARAM_INFO
	.align		4
.L_18:
        /*0008*/ 	.byte	0x04, 0x17
        /*000a*/ 	.short	(.L_20 - .L_19)
.L_19:
        /*000c*/ 	.word	0x00000000
        /*0010*/ 	.short	0x0000
        /*0012*/ 	.short	0x0070
        /*0014*/ 	.byte	0x00, 0xf0, 0x01, 0x10


	//----- nvinfo : EIATTR_SPARSE_MMA_MASK
	.align		4
.L_20:
        /*0018*/ 	.byte	0x03, 0x50
        /*001a*/ 	.short	0x0000


	//----- nvinfo : EIATTR_MAXREG_COUNT
	.align		4
        /*001c*/ 	.byte	0x03, 0x1b
        /*001e*/ 	.short	0x00ff


	//----- nvinfo : EIATTR_NUM_BARRIERS
	.align		4
        /*0020*/ 	.byte	0x02, 0x4c
        /*0022*/ 	.byte	0x01
	.zero		1


	//----- nvinfo : EIATTR_MERCURY_ISA_VERSION
	.align		4
        /*0024*/ 	.byte	0x03, 0x5f
        /*0026*/ 	.short	0x0101


	//----- nvinfo : EIATTR_COOP_GROUP_MASK_REGIDS
	.align		4
        /*0028*/ 	.byte	0x04, 0x29
        /*002a*/ 	.short	(.L_22 - .L_21)


	//   ....[0]....
.L_21:
        /*002c*/ 	.word	0xffffffff


	//   ....[1]....
        /*0030*/ 	.word	0xffffffff


	//   ....[2]....
        /*0034*/ 	.word	0xffffffff


	//   ....[3]....
        /*0038*/ 	.word	0xffffffff


	//----- nvinfo : EIATTR_COOP_GROUP_INSTR_OFFSETS
	.align		4
.L_22:
        /*003c*/ 	.byte	0x04, 0x28
        /*003e*/ 	.short	(.L_24 - .L_23)


	//   ....[0]....
.L_23:
        /*0040*/ 	.word	0x00000070


	//   ....[1]....
        /*0044*/ 	.word	0x00000080


	//   ....[2]....
        /*0048*/ 	.word	0x00000140


	//   ....[3]....
        /*004c*/ 	.word	0x00000770


	//----- nvinfo : EIATTR_MBARRIER_INSTR_OFFSETS
	.align		4
.L_24:
        /*0050*/ 	.byte	0x04, 0x39
        /*0052*/ 	.short	(.L_26 - .L_25)


	//   ....[0]....
.L_25:
        /*0054*/ 	.word	0x00000310
        /*0058*/ 	.word	0x000000ff
        /*005c*/ 	.word	0x00036000
        /*0060*/ 	.short	0x0100
        /*0062*/ 	.byte	0x08
	.zero		1


	//   ....[1]....
        /*0064*/ 	.word	0x00000320
        /*0068*/ 	.word	0x000000ff
        /*006c*/ 	.word	0x00036048
        /*0070*/ 	.short	0x0100
        /*0072*/ 	.byte	0x08
	.zero		1


	//   ....[2]....
        /*0074*/ 	.word	0x00000330
        /*0078*/ 	.word	0x000000ff
        /*007c*/ 	.word	0x00036008
        /*0080*/ 	.short	0x0100
        /*0082*/ 	.byte	0x08
	.zero		1


	//   ....[3]....
        /*0084*/ 	.word	0x00000340
        /*0088*/ 	.word	0x000000ff
        /*008c*/ 	.word	0x00036050
        /*0090*/ 	.short	0x0100
        /*0092*/ 	.byte	0x08
	.zero		1


	//   ....[4]....
        /*0094*/ 	.word	0x00000350
        /*0098*/ 	.word	0x000000ff
        /*009c*/ 	.word	0x00036010
        /*00a0*/ 	.short	0x0100
        /*00a2*/ 	.byte	0x08
	.zero		1


	//   ....[5]....
        /*00a4*/ 	.word	0x00000360
        /*00a8*/ 	.word	0x000000ff
        /*00ac*/ 	.word	0x00036058
        /*00b0*/ 	.short	0x0100
        /*00b2*/ 	.byte	0x08
	.zero		1


	//   ....[6]....
        /*00b4*/ 	.word	0x00000370
        /*00b8*/ 	.word	0x000000ff
        /*00bc*/ 	.word	0x00036018
        /*00c0*/ 	.short	0x0100
        /*00c2*/ 	.byte	0x08
	.zero		1


	//   ....[7]....
        /*00c4*/ 	.word	0x00000380
        /*00c8*/ 	.word	0x000000ff
        /*00cc*/ 	.word	0x00036060
        /*00d0*/ 	.short	0x0100
        /*00d2*/ 	.byte	0x08
	.zero		1


	//   ....[8]....
        /*00d4*/ 	.word	0x00000390
        /*00d8*/ 	.word	0x000000ff
        /*00dc*/ 	.word	0x00036020
        /*00e0*/ 	.short	0x0100
        /*00e2*/ 	.byte	0x08
	.zero		1


	//   ....[9]....
        /*00e4*/ 	.word	0x000003a0
        /*00e8*/ 	.word	0x000000ff
        /*00ec*/ 	.word	0x00036068
        /*00f0*/ 	.short	0x0100
        /*00f2*/ 	.byte	0x08
	.zero		1


	//   ....[10]....
        /*00f4*/ 	.word	0x000003b0
        /*00f8*/ 	.word	0x000000ff
        /*00fc*/ 	.word	0x00036028
        /*0100*/ 	.short	0x0100
        /*0102*/ 	.byte	0x08
	.zero		1


	//   ....[11]....
        /*0104*/ 	.word	0x000003c0
        /*0108*/ 	.word	0x000000ff
        /*010c*/ 	.word	0x00036070
        /*0110*/ 	.short	0x0100
        /*0112*/ 	.byte	0x08
	.zero		1


	//   ....[12]....
        /*0114*/ 	.word	0x000003d0
        /*0118*/ 	.word	0x000000ff
        /*011c*/ 	.word	0x00036030
        /*0120*/ 	.short	0x0100
        /*0122*/ 	.byte	0x08
	.zero		1


	//   ....[13]....
        /*0124*/ 	.word	0x000003e0
        /*0128*/ 	.word	0x000000ff
        /*012c*/ 	.word	0x00036078
        /*0130*/ 	.short	0x0100
        /*0132*/ 	.byte	0x08
	.zero		1


	//   ....[14]....
        /*0134*/ 	.word	0x000003f0
        /*0138*/ 	.word	0x000000ff
        /*013c*/ 	.word	0x00036038
        /*0140*/ 	.short	0x0100
        /*0142*/ 	.byte	0x08
	.zero		1


	//   ....[15]....
        /*0144*/ 	.word	0x00000400
        /*0148*/ 	.word	0x000000ff
        /*014c*/ 	.word	0x00036080
        /*0150*/ 	.short	0x0100
        /*0152*/ 	.byte	0x08
	.zero		1


	//   ....[16]....
        /*0154*/ 	.word	0x00000410
        /*0158*/ 	.word	0x000000ff
        /*015c*/ 	.word	0x00036040
        /*0160*/ 	.short	0x0100
        /*0162*/ 	.byte	0x08
	.zero		1


	//   ....[17]....
        /*0164*/ 	.word	0x00000420
        /*0168*/ 	.word	0x000000ff
        /*016c*/ 	.word	0x00036088
        /*0170*/ 	.short	0x0100
        /*0172*/ 	.byte	0x08
	.zero		1


	//   ....[18]....
        /*0174*/ 	.word	0x00000de0
        /*0178*/ 	.word	0x00000007
        /*017c*/ 	.word	0x00036000
        /*0180*/ 	.short	0x010a
        /*0182*/ 	.byte	0x3f
	.zero		1


	//   ....[19]....
        /*0184*/ 	.word	0x00001280
        /*0188*/ 	.word	0x00000009
        /*018c*/ 	.word	0x00036000
        /*0190*/ 	.short	0x010a
        /*0192*/ 	.byte	0x3f
	.zero		1


	//   ....[20]....
        /*0194*/ 	.word	0x000015a0
        /*0198*/ 	.word	0x00000009
        /*019c*/ 	.word	0x00000000
        /*01a0*/ 	.short	0x0101
        /*01a2*/ 	.byte	0x3f
	.zero		1


	//   ....[21]....
        /*01a4*/ 	.word	0x000017d0
        /*01a8*/ 	.word	0x00000003
        /*01ac*/ 	.word	0x00000000
        /*01b0*/ 	.short	0x0101
        /*01b2*/ 	.byte	0x3f
	.zero		1


	//   ....[22]....
        /*01b4*/ 	.word	0x000065c0
        /*01b8*/ 	.word	0x0000000d
        /*01bc*/ 	.word	0x00036048
        /*01c0*/ 	.short	0x010a
        /*01c2*/ 	.byte	0x3f
	.zero		1


	//   ....[23]....
        /*01c4*/ 	.word	0x00006dd0
        /*01c8*/ 	.word	0x00000003
        /*01cc*/ 	.word	0x00000000
        /*01d0*/ 	.short	0x010a
        /*01d2*/ 	.byte	0x3f
	.zero		1


	//   ....[24]....
        /*01d4*/ 	.word	0x00006e80
        /*01d8*/ 	.word	0x00000000
        /*01dc*/ 	.word	0x00000000
        /*01e0*/ 	.short	0x010a
        /*01e2*/ 	.byte	0x3f
	.zero		1


	//   ....[25]....
        /*01e4*/ 	.word	0x00006f30
        /*01e8*/ 	.word	0x00000000
        /*01ec*/ 	.word	0x00000000
        /*01f0*/ 	.short	0x010a
        /*01f2*/ 	.byte	0x3f
	.zero		1


	//   ....[26]....
        /*01f4*/ 	.word	0x00006fe0
        /*01f8*/ 	.word	0x00000000
        /*01fc*/ 	.word	0x00000000
        /*0200*/ 	.short	0x010a
        /*0202*/ 	.byte	0x3f
	.zero		1


	//   ....[27]....
        /*0204*/ 	.word	0x00007090
        /*0208*/ 	.word	0x00000000
        /*020c*/ 	.word	0x00000000
        /*0210*/ 	.short	0x010a
        /*0212*/ 	.byte	0x3f
	.zero		1


	//   ....[28]....
        /*0214*/ 	.word	0x00007140
        /*0218*/ 	.word	0x00000000
        /*021c*/ 	.word	0x00000000
        /*0220*/ 	.short	0x010a
        /*0222*/ 	.byte	0x3f
	.zero		1


	//   ....[29]....
        /*0224*/ 	.word	0x000071f0
        /*0228*/ 	.word	0x00000000
        /*022c*/ 	.word	0x00000000
        /*0230*/ 	.short	0x010a
        /*0232*/ 	.byte	0x3f
	.zero		1


	//   ....[30]....
        /*0234*/ 	.word	0x000072a0
        /*0238*/ 	.word	0x00000000
        /*023c*/ 	.word	0x00000000
        /*0240*/ 	.short	0x010a
        /*0242*/ 	.byte	0x3f
	.zero		1


	//   ....[31]....
        /*0244*/ 	.word	0x00007350
        /*0248*/ 	.word	0x00000005
        /*024c*/ 	.word	0x00000000
        /*0250*/ 	.short	0x010a
        /*0252*/ 	.byte	0x3f
	.zero		1


	//----- nvinfo : EIATTR_NUM_MBARRIERS
	.align		4
.L_26:
        /*0254*/ 	.byte	0x03, 0x38
        /*0256*/ 	.short	0x0012


	//----- nvinfo : EIATTR_EXIT_INSTR_OFFSETS
	.align		4
        /*0258*/ 	.byte	0x04, 0x1c
        /*025a*/ 	.short	(.L_28 - .L_27)


	//   ....[0]....
.L_27:
        /*025c*/ 	.word	0x00000b10


	//   ....[1]....
        /*0260*/ 	.word	0x00001930


	//   ....[2]....
        /*0264*/ 	.word	0x00004d00


	//   ....[3]....
        /*0268*/ 	.word	0x00004d30


	//   ....[4]....
        /*026c*/ 	.word	0x00006390


	//   ....[5]....
        /*0270*/ 	.word	0x000063c0


	//   ....[6]....
        /*0274*/ 	.word	0x000063e0


	//   ....[7]....
        /*0278*/ 	.word	0x00006cc0


	//   ....[8]....
        /*027c*/ 	.word	0x00007380


	//----- nvinfo : EIATTR_MAX_THREADS
	.align		4
.L_28:
        /*0280*/ 	.byte	0x04, 0x05
        /*0282*/ 	.short	(.L_30 - .L_29)
.L_29:
        /*0284*/ 	.word	0x00000100
        /*0288*/ 	.word	0x00000001
        /*028c*/ 	.word	0x00000001


	//----- nvinfo : EIATTR_CRS_STACK_SIZE
	.align		4
.L_30:
        /*0290*/ 	.byte	0x04, 0x1e
        /*0292*/ 	.short	(.L_32 - .L_31)
.L_31:
        /*0294*/ 	.word	0x00000000


	//----- nvinfo : EIATTR_CBANK_PARAM_SIZE
	.align		4
.L_32:
        /*0298*/ 	.byte	0x03, 0x19
        /*029a*/ 	.short	0x0470


	//----- nvinfo : EIATTR_PARAM_CBANK
	.align		4
        /*029c*/ 	.byte	0x04, 0x0a
        /*029e*/ 	.short	(.L_34 - .L_33)
	.align		4
.L_33:
        /*02a0*/ 	.word	index@(.nv.constant0._ZN7cutlass13device_kernelINS_4conv6kernel13ConvUniversalINS1_16ConvProblemShapeILNS1_8OperatorE0ELi3EEENS1_10collective14CollectiveConvINS1_46MainloopSm90TmaGmmaWarpSpecializedImplicitGemmILS5_0ELi9ELi3EN4cute5tupleIJNSA_1CILi2EEENSC_ILi1EEESE_EEENS1_36KernelImplicitTmaWarpSpecializedSm90ELi1EEENSB_IJNSC_ILi128EEENSC_ILi64EEENSB_IJSJ_EEEEEENS_6half_tESM_NSA_8TiledMMAINSA_8MMA_AtomIJNSA_4SM904GMMA25MMA_64x64x16_F32F16F16_SSILNSQ_5MajorE0ELSS_0ELNSQ_7ScaleInE1ELST_1EEEEEENSA_6LayoutINSB_IJSE_SE_SE_EEENSB_IJNSC_ILi0EEESY_SY_EEEEENSB_IJNSA_10UnderscoreES11_S11_EEEEENS7_6detail26Sm90ImplicitGemmTileTraitsINSA_20SM90_TMA_LOAD_IM2COLENSA_14ComposedLayoutINSA_7SwizzleILi3ELi4ELi3EEENSA_18smem_ptr_flag_bitsILi16EEENSW_INSB_IJNSB_IJNSC_ILi8EEENSC_ILi16EEEEEENSB_IJSJ_SE_EEENSB_IJSE_NSC_ILi9EEEEEEEEENSB_IJNSB_IJSJ_NSC_ILi512EEEEEENSB_IJSE_SY_EEENSB_IJSY_NSC_ILi8192EEEEEEEEEEEEEvEENS15_INSA_23SM90_TMA_LOAD_MULTICASTENS17_IS19_S1B_NSW_INSB_IJNSB_IJS1C_S1C_EEES1F_S1H_EEENSB_IJS1K_S1L_NSB_IJSY_NSC_ILi4096EEEEEEEEEEEEEvEEEENS_8epilogue10collective6detail29Sm90TmaWarpSpecializedAdapterINS23_15DefaultEpilogueISM_NSB_IJNSB_IJllllEEESE_SY_EEES28_NS22_6thread17LinearCombinationISM_Li1EffLNS29_9ScaleType4KindE0ELNS_15FloatRoundStyleE2ESM_EENS_4gemm15EpilogueDefaultEEEEEvvEEEEvNT_6ParamsE)
        /*02a4*/ 	.short	0x0210
        /*02a6*/ 	.short	0x0470


	//----- nvinfo : EIATTR_SW_WAR
	.align		4
.L_34:
        /*02a8*/ 	.byte	0x04, 0x36
        /*02aa*/ 	.short	(.L_36 - .L_35)
.L_35:
        /*02ac*/ 	.word	0x00000008
.L_36:


//--------------------- .nv.callgraph             --------------------------
	.section	.nv.callgraph,"",@"SHT_CUDA_CALLGRAPH"
	.align	4
	.sectionentsize	8
	.align		4
        /*0000*/ 	.word	0x00000000
	.align		4
        /*0004*/ 	.word	0xffffffff
	.align		4
        /*0008*/ 	.word	0x00000000
	.align		4
        /*000c*/ 	.word	0xfffffffe
	.align		4
        /*0010*/ 	.word	0x00000000
	.align		4
        /*0014*/ 	.word	0xfffffffd
	.align		4
        /*0018*/ 	.word	0x00000000
	.align		4
        /*001c*/ 	.word	0xfffffffc


//--------------------- .nv.constant4             --------------------------
	.section	.nv.constant4,"a",@progbits
	.align	8
	.align		8
.nv.constant4:
        /*0000*/ 	.dword	_ZN39_INTERNAL_f0402577_4_k_cu_9facccd2_31654cuda3std3__45__cpo5beginE
	.align		8
        /*0008*/ 	.dword	_ZN39_INTERNAL_f0402577_4_k_cu_9facccd2_31654cuda3std3__45__cpo3endE
	.align		8
        /*0010*/ 	.dword	_ZN39_INTERNAL_f0402577_4_k_cu_9facccd2_31654cuda3std3__45__cpo6cbeginE
	.align		8
        /*0018*/ 	.dword	_ZN39_INTERNAL_f0402577_4_k_cu_9facccd2_31654cuda3std3__45__cpo4cendE
	.align		8
        /*0020*/ 	.dword	_ZN39_INTERNAL_f0402577_4_k_cu_9facccd2_31654cuda3std3__441_GLOBAL__N__f0402577_4_k_cu_9facccd2_31656ignoreE
	.align		8
        /*0028*/ 	.dword	_ZN39_INTERNAL_f0402577_4_k_cu_9facccd2_31654cuda3std3__419piecewise_constructE
	.align		8
        /*0030*/ 	.dword	_ZN39_INTERNAL_f0402577_4_k_cu_9facccd2_31654cuda3std3__48in_placeE
	.align		8
        /*0038*/ 	.dword	_ZN39_INTERNAL_f0402577_4_k_cu_9facccd2_31654cuda3std6ranges3__45__cpo4swapE
	.align		8
        /*0040*/ 	.dword	_ZN39_INTERNAL_f0402577_4_k_cu_9facccd2_31654cuda3std6ranges3__45__cpo9iter_moveE
	.align		8
        /*0048*/ 	.dword	_ZN39_INTERNAL_f0402577_4_k_cu_9facccd2_31654cute7productE
	.align		8
        /*0050*/ 	.dword	_ZN39_INTERNAL_f0402577_4_k_cu_9facccd2_31654cute1_E


//--------------------- .text._ZN7cutlass13device_kernelINS_4conv6kernel13ConvUniversalINS1_16ConvProblemShapeILNS1_8OperatorE0ELi3EEENS1_10collective14CollectiveConvINS1_46MainloopSm90TmaGmmaWarpSpecializedImplicitGemmILS5_0ELi9ELi3EN4cute5tupleIJNSA_1CILi2EEENSC_ILi1EEESE_EEENS1_36KernelImplicitTmaWarpSpecializedSm90ELi1EEENSB_IJNSC_ILi128EEENSC_ILi64EEENSB_IJSJ_EEEEEENS_6half_tESM_NSA_8TiledMMAINSA_8MMA_AtomIJNSA_4SM904GMMA25MMA_64x64x16_F32F16F16_SSILNSQ_5MajorE0ELSS_0ELNSQ_7ScaleInE1ELST_1EEEEEENSA_6LayoutINSB_IJSE_SE_SE_EEENSB_IJNSC_ILi0EEESY_SY_EEEEENSB_IJNSA_10UnderscoreES11_S11_EEEEENS7_6detail26Sm90ImplicitGemmTileTraitsINSA_20SM90_TMA_LOAD_IM2COLENSA_14ComposedLayoutINSA_7SwizzleILi3ELi4ELi3EEENSA_18smem_ptr_flag_bitsILi16EEENSW_INSB_IJNSB_IJNSC_ILi8EEENSC_ILi16EEEEEENSB_IJSJ_SE_EEENSB_IJSE_NSC_ILi9EEEEEEEEENSB_IJNSB_IJSJ_NSC_ILi512EEEEEENSB_IJSE_SY_EEENSB_IJSY_NSC_ILi8192EEEEEEEEEEEEEvEENS15_INSA_23SM90_TMA_LOAD_MULTICASTENS17_IS19_S1B_NSW_INSB_IJNSB_IJS1C_S1C_EEES1F_S1H_EEENSB_IJS1K_S1L_NSB_IJSY_NSC_ILi4096EEEEEEEEEEEEEvEEEENS_8epilogue10collective6detail29Sm90TmaWarpSpecializedAdapterINS23_15DefaultEpilogueISM_NSB_IJNSB_IJllllEEESE_SY_EEES28_NS22_6thread17LinearCombinationISM_Li1EffLNS29_9ScaleType4KindE0ELNS_15FloatRoundStyleE2ESM_EENS_4gemm15EpilogueDefaultEEEEEvvEEEEvNT_6ParamsE --------------------------
	.section	.text._ZN7cutlass13device_kernelINS_4conv6kernel13ConvUniversalINS1_16ConvProblemShapeILNS1_8OperatorE0ELi3EEENS1_10collective14CollectiveConvINS1_46MainloopSm90TmaGmmaWarpSpecializedImplicitGemmILS5_0ELi9ELi3EN4cute5tupleIJNSA_1CILi2EEENSC_ILi1EEESE_EEENS1_36KernelImplicitTmaWarpSpecializedSm90ELi1EEENSB_IJNSC_ILi128EEENSC_ILi64EEENSB_IJSJ_EEEEEENS_6half_tESM_NSA_8TiledMMAINSA_8MMA_AtomIJNSA_4SM904GMMA25MMA_64x64x16_F32F16F16_SSILNSQ_5MajorE0ELSS_0ELNSQ_7ScaleInE1ELST_1EEEEEENSA_6LayoutINSB_IJSE_SE_SE_EEENSB_IJNSC_ILi0EEESY_SY_EEEEENSB_IJNSA_10UnderscoreES11_S11_EEEEENS7_6detail26Sm90ImplicitGemmTileTraitsINSA_20SM90_TMA_LOAD_IM2COLENSA_14ComposedLayoutINSA_7SwizzleILi3ELi4ELi3EEENSA_18smem_ptr_flag_bitsILi16EEENSW_INSB_IJNSB_IJNSC_ILi8EEENSC_ILi16EEEEEENSB_IJSJ_SE_EEENSB_IJSE_NSC_ILi9EEEEEEEEENSB_IJNSB_IJSJ_NSC_ILi512EEEEEENSB_IJSE_SY_EEENSB_IJSY_NSC_ILi8192EEEEEEEEEEEEEvEENS15_INSA_23SM90_TMA_LOAD_MULTICASTENS17_IS19_S1B_NSW_INSB_IJNSB_IJS1C_S1C_EEES1F_S1H_EEENSB_IJS1K_S1L_NSB_IJSY_NSC_ILi4096EEEEEEEEEEEEEvEEEENS_8epilogue10collective6detail29Sm90TmaWarpSpecializedAdapterINS23_15DefaultEpilogueISM_NSB_IJNSB_IJllllEEESE_SY_EEES28_NS22_6thread17LinearCombinationISM_Li1EffLNS29_9ScaleType4KindE0ELNS_15FloatRoundStyleE2ESM_EENS_4gemm15EpilogueDefaultEEEEEvvEEEEvNT_6ParamsE,"ax",@progbits
	.align	128
.text._ZN7cutlass13device_kernelINS_4conv6kernel13ConvUniversalINS1_16ConvProblemShapeILNS1_8OperatorE0ELi3EEENS1_10collective14CollectiveConvINS1_46MainloopSm90TmaGmmaWarpSpecializedImplicitGemmILS5_0ELi9ELi3EN4cute5tupleIJNSA_1CILi2EEENSC_ILi1EEESE_EEENS1_36KernelImplicitTmaWarpSpecializedSm90ELi1EEENSB_IJNSC_ILi128EEENSC_ILi64EEENSB_IJSJ_EEEEEENS_6half_tESM_NSA_8TiledMMAINSA_8MMA_AtomIJNSA_4SM904GMMA25MMA_64x64x16_F32F16F16_SSILNSQ_5MajorE0ELSS_0ELNSQ_7ScaleInE1ELST_1EEEEEENSA_6LayoutINSB_IJSE_SE_SE_EEENSB_IJNSC_ILi0EEESY_SY_EEEEENSB_IJNSA_10UnderscoreES11_S11_EEEEENS7_6detail26Sm90ImplicitGemmTileTraitsINSA_20SM90_TMA_LOAD_IM2COLENSA_14ComposedLayoutINSA_7SwizzleILi3ELi4ELi3EEENSA_18smem_ptr_flag_bitsILi16EEENSW_INSB_IJNSB_IJNSC_ILi8EEENSC_ILi16EEEEEENSB_IJSJ_SE_EEENSB_IJSE_NSC_ILi9EEEEEEEEENSB_IJNSB_IJSJ_NSC_ILi512EEEEEENSB_IJSE_SY_EEENSB_IJSY_NSC_ILi8192EEEEEEEEEEEEEvEENS15_INSA_23SM90_TMA_LOAD_MULTICASTENS17_IS19_S1B_NSW_INSB_IJNSB_IJS1C_S1C_EEES1F_S1H_EEENSB_IJS1K_S1L_NSB_IJSY_NSC_ILi4096EEEEEEEEEEEEEvEEEENS_8epilogue10collective6detail29Sm90TmaWarpSpecializedAdapterINS23_15DefaultEpilogueISM_NSB_IJNSB_IJllllEEESE_SY_EEES28_NS22_6thread17LinearCombinationISM_Li1EffLNS29_9ScaleType4KindE0ELNS_15FloatRoundStyleE2ESM_EENS_4gemm15EpilogueDefaultEEEEEvvEEEEvNT_6ParamsE:
        .type           _ZN7cutlass13device_kernelINS_4conv6kernel13ConvUniversalINS1_16ConvProblemShapeILNS1_8OperatorE0ELi3EEENS1_10collective14CollectiveConvINS1_46MainloopSm90TmaGmmaWarpSpecializedImplicitGemmILS5_0ELi9ELi3EN4cute5tupleIJNSA_1CILi2EEENSC_ILi1EEESE_EEENS1_36KernelImplicitTmaWarpSpecializedSm90ELi1EEENSB_IJNSC_ILi128EEENSC_ILi64EEENSB_IJSJ_EEEEEENS_6half_tESM_NSA_8TiledMMAINSA_8MMA_AtomIJNSA_4SM904GMMA25MMA_64x64x16_F32F16F16_SSILNSQ_5MajorE0ELSS_0ELNSQ_7ScaleInE1ELST_1EEEEEENSA_6LayoutINSB_IJSE_SE_SE_EEENSB_IJNSC_ILi0EEESY_SY_EEEEENSB_IJNSA_10UnderscoreES11_S11_EEEEENS7_6detail26Sm90ImplicitGemmTileTraitsINSA_20SM90_TMA_LOAD_IM2COLENSA_14ComposedLayoutINSA_7SwizzleILi3ELi4ELi3EEENSA_18smem_ptr_flag_bitsILi16EEENSW_INSB_IJNSB_IJNSC_ILi8EEENSC_ILi16EEEEEENSB_IJSJ_SE_EEENSB_IJSE_NSC_ILi9EEEEEEEEENSB_IJNSB_IJSJ_NSC_ILi512EEEEEENSB_IJSE_SY_EEENSB_IJSY_NSC_ILi8192EEEEEEEEEEEEEvEENS15_INSA_23SM90_TMA_LOAD_MULTICASTENS17_IS19_S1B_NSW_INSB_IJNSB_IJS1C_S1C_EEES1F_S1H_EEENSB_IJS1K_S1L_NSB_IJSY_NSC_ILi4096EEEEEEEEEEEEEvEEEENS_8epilogue10collective6detail29Sm90TmaWarpSpecializedAdapterINS23_15DefaultEpilogueISM_NSB_IJNSB_IJllllEEESE_SY_EEES28_NS22_6thread17LinearCombinationISM_Li1EffLNS29_9ScaleType4KindE0ELNS_15FloatRoundStyleE2ESM_EENS_4gemm15EpilogueDefaultEEEEEvvEEEEvNT_6ParamsE,@function
        .size           _ZN7cutlass13device_kernelINS_4conv6kernel13ConvUniversalINS1_16ConvProblemShapeILNS1_8OperatorE0ELi3EEENS1_10collective14CollectiveConvINS1_46MainloopSm90TmaGmmaWarpSpecializedImplicitGemmILS5_0ELi9ELi3EN4cute5tupleIJNSA_1CILi2EEENSC_ILi1EEESE_EEENS1_36KernelImplicitTmaWarpSpecializedSm90ELi1EEENSB_IJNSC_ILi128EEENSC_ILi64EEENSB_IJSJ_EEEEEENS_6half_tESM_NSA_8TiledMMAINSA_8MMA_AtomIJNSA_4SM904GMMA25MMA_64x64x16_F32F16F16_SSILNSQ_5MajorE0ELSS_0ELNSQ_7ScaleInE1ELST_1EEEEEENSA_6LayoutINSB_IJSE_SE_SE_EEENSB_IJNSC_ILi0EEESY_SY_EEEEENSB_IJNSA_10UnderscoreES11_S11_EEEEENS7_6detail26Sm90ImplicitGemmTileTraitsINSA_20SM90_TMA_LOAD_IM2COLENSA_14ComposedLayoutINSA_7SwizzleILi3ELi4ELi3EEENSA_18smem_ptr_flag_bitsILi16EEENSW_INSB_IJNSB_IJNSC_ILi8EEENSC_ILi16EEEEEENSB_IJSJ_SE_EEENSB_IJSE_NSC_ILi9EEEEEEEEENSB_IJNSB_IJSJ_NSC_ILi512EEEEEENSB_IJSE_SY_EEENSB_IJSY_NSC_ILi8192EEEEEEEEEEEEEvEENS15_INSA_23SM90_TMA_LOAD_MULTICASTENS17_IS19_S1B_NSW_INSB_IJNSB_IJS1C_S1C_EEES1F_S1H_EEENSB_IJS1K_S1L_NSB_IJSY_NSC_ILi4096EEEEEEEEEEEEEvEEEENS_8epilogue10collective6detail29Sm90TmaWarpSpecializedAdapterINS23_15DefaultEpilogueISM_NSB_IJNSB_IJllllEEESE_SY_EEES28_NS22_6thread17LinearCombinationISM_Li1EffLNS29_9ScaleType4KindE0ELNS_15FloatRoundStyleE2ESM_EENS_4gemm15EpilogueDefaultEEEEEvvEEEEvNT_6ParamsE,(.L_x_167 - _ZN7cutlass13device_kernelINS_4conv6kernel13ConvUniversalINS1_16ConvProblemShapeILNS1_8OperatorE0ELi3EEENS1_10collective14CollectiveConvINS1_46MainloopSm90TmaGmmaWarpSpecializedImplicitGemmILS5_0ELi9ELi3EN4cute5tupleIJNSA_1CILi2EEENSC_ILi1EEESE_EEENS1_36KernelImplicitTmaWarpSpecializedSm90ELi1EEENSB_IJNSC_ILi128EEENSC_ILi64EEENSB_IJSJ_EEEEEENS_6half_tESM_NSA_8TiledMMAINSA_8MMA_AtomIJNSA_4SM904GMMA25MMA_64x64x16_F32F16F16_SSILNSQ_5MajorE0ELSS_0ELNSQ_7ScaleInE1ELST_1EEEEEENSA_6LayoutINSB_IJSE_SE_SE_EEENSB_IJNSC_ILi0EEESY_SY_EEEEENSB_IJNSA_10UnderscoreES11_S11_EEEEENS7_6detail26Sm90ImplicitGemmTileTraitsINSA_20SM90_TMA_LOAD_IM2COLENSA_14ComposedLayoutINSA_7SwizzleILi3ELi4ELi3EEENSA_18smem_ptr_flag_bitsILi16EEENSW_INSB_IJNSB_IJNSC_ILi8EEENSC_ILi16EEEEEENSB_IJSJ_SE_EEENSB_IJSE_NSC_ILi9EEEEEEEEENSB_IJNSB_IJSJ_NSC_ILi512EEEEEENSB_IJSE_SY_EEENSB_IJSY_NSC_ILi8192EEEEEEEEEEEEEvEENS15_INSA_23SM90_TMA_LOAD_MULTICASTENS17_IS19_S1B_NSW_INSB_IJNSB_IJS1C_S1C_EEES1F_S1H_EEENSB_IJS1K_S1L_NSB_IJSY_NSC_ILi4096EEEEEEEEEEEEEvEEEENS_8epilogue10collective6detail29Sm90TmaWarpSpecializedAdapterINS23_15DefaultEpilogueISM_NSB_IJNSB_IJllllEEESE_SY_EEES28_NS22_6thread17LinearCombinationISM_Li1EffLNS29_9ScaleType4KindE0ELNS_15FloatRoundStyleE2ESM_EENS_4gemm15EpilogueDefaultEEEEEvvEEEEvNT_6ParamsE)
        .other          _ZN7cutlass13device_kernelINS_4conv6kernel13ConvUniversalINS1_16ConvProblemShapeILNS1_8OperatorE0ELi3EEENS1_10collective14CollectiveConvINS1_46MainloopSm90TmaGmmaWarpSpecializedImplicitGemmILS5_0ELi9ELi3EN4cute5tupleIJNSA_1CILi2EEENSC_ILi1EEESE_EEENS1_36KernelImplicitTmaWarpSpecializedSm90ELi1EEENSB_IJNSC_ILi128EEENSC_ILi64EEENSB_IJSJ_EEEEEENS_6half_tESM_NSA_8TiledMMAINSA_8MMA_AtomIJNSA_4SM904GMMA25MMA_64x64x16_F32F16F16_SSILNSQ_5MajorE0ELSS_0ELNSQ_7ScaleInE1ELST_1EEEEEENSA_6LayoutINSB_IJSE_SE_SE_EEENSB_IJNSC_ILi0EEESY_SY_EEEEENSB_IJNSA_10UnderscoreES11_S11_EEEEENS7_6detail26Sm90ImplicitGemmTileTraitsINSA_20SM90_TMA_LOAD_IM2COLENSA_14ComposedLayoutINSA_7SwizzleILi3ELi4ELi3EEENSA_18smem_ptr_flag_bitsILi16EEENSW_INSB_IJNSB_IJNSC_ILi8EEENSC_ILi16EEEEEENSB_IJSJ_SE_EEENSB_IJSE_NSC_ILi9EEEEEEEEENSB_IJNSB_IJSJ_NSC_ILi512EEEEEENSB_IJSE_SY_EEENSB_IJSY_NSC_ILi8192EEEEEEEEEEEEEvEENS15_INSA_23SM90_TMA_LOAD_MULTICASTENS17_IS19_S1B_NSW_INSB_IJNSB_IJS1C_S1C_EEES1F_S1H_EEENSB_IJS1K_S1L_NSB_IJSY_NSC_ILi4096EEEEEEEEEEEEEvEEEENS_8epilogue10collective6detail29Sm90TmaWarpSpecializedAdapterINS23_15DefaultEpilogueISM_NSB_IJNSB_IJllllEEESE_SY_EEES28_NS22_6thread17LinearCombinationISM_Li1EffLNS29_9ScaleType4KindE0ELNS_15FloatRoundStyleE2ESM_EENS_4gemm15EpilogueDefaultEEEEEvvEEEEvNT_6ParamsE,@"STO_CUDA_ENTRY STV_DEFAULT"
_ZN7cutlass13device_kernelINS_4conv6kernel13ConvUniversalINS1_16ConvProblemShapeILNS1_8OperatorE0ELi3EEENS1_10collective14CollectiveConvINS1_46MainloopSm90TmaGmmaWarpSpecializedImplicitGemmILS5_0ELi9ELi3EN4cute5tupleIJNSA_1CILi2EEENSC_ILi1EEESE_EEENS1_36KernelImplicitTmaWarpSpecializedSm90ELi1EEENSB_IJNSC_ILi128EEENSC_ILi64EEENSB_IJSJ_EEEEEENS_6half_tESM_NSA_8TiledMMAINSA_8MMA_AtomIJNSA_4SM904GMMA25MMA_64x64x16_F32F16F16_SSILNSQ_5MajorE0ELSS_0ELNSQ_7ScaleInE1ELST_1EEEEEENSA_6LayoutINSB_IJSE_SE_SE_EEENSB_IJNSC_ILi0EEESY_SY_EEEEENSB_IJNSA_10UnderscoreES11_S11_EEEEENS7_6detail26Sm90ImplicitGemmTileTraitsINSA_20SM90_TMA_LOAD_IM2COLENSA_14ComposedLayoutINSA_7SwizzleILi3ELi4ELi3EEENSA_18smem_ptr_flag_bitsILi16EEENSW_INSB_IJNSB_IJNSC_ILi8EEENSC_ILi16EEEEEENSB_IJSJ_SE_EEENSB_IJSE_NSC_ILi9EEEEEEEEENSB_IJNSB_IJSJ_NSC_ILi512EEEEEENSB_IJSE_SY_EEENSB_IJSY_NSC_ILi8192EEEEEEEEEEEEEvEENS15_INSA_23SM90_TMA_LOAD_MULTICASTENS17_IS19_S1B_NSW_INSB_IJNSB_IJS1C_S1C_EEES1F_S1H_EEENSB_IJS1K_S1L_NSB_IJSY_NSC_ILi4096EEEEEEEEEEEEEvEEEENS_8epilogue10collective6detail29Sm90TmaWarpSpecializedAdapterINS23_15DefaultEpilogueISM_NSB_IJNSB_IJllllEEESE_SY_EEES28_NS22_6thread17LinearCombinationISM_Li1EffLNS29_9ScaleType4KindE0ELNS_15FloatRoundStyleE2ESM_EENS_4gemm15EpilogueDefaultEEEEEvvEEEEvNT_6ParamsE:
[----:B------:R-:W-:Y:S01]  /*0000*/  LDC R1, c[0x0][0x28] ;  /* 0x00000a00ff017b82 */ /* 0x000fe20000000800 */
[----:B------:R-:W0:Y:S01]  /*0010*/  S2R R10, SR_TID.X ;  /* 0x00000000000a7919 */ /* 0x000e220000002100 */
[----:B------:R-:W-:Y:S01]  /*0020*/  ELECT P0, URZ, PT ;  /* 0x00000000003f782f */ /* 0x000fe20003800000 */
[----:B------:R-:W-:Y:S01]  /*0030*/  BSSY B0, `(.L_x_0) ;  /* 0x0000010000007945 */ /* 0x000fe20003800000 */
[----:B------:R-:W1:Y:S01]  /*0040*/  S2R R11, SR_CTAID.X ;  /* 0x00000000000b7919 */ /* 0x000e620000002500 */
[--C-:B0-----:R-:W-:Y:S02]  /*0050*/  SHF.R.U32.HI R0, RZ, 0x5, R10.reuse ;  /* 0x00000005ff007819 */ /* 0x101fe4000001160a */
[----:B------:R-:W-:-:S03]  /*0060*/  SHF.R.U32.HI R2, RZ, 0x7, R10 ;  /* 0x00000007ff027819 */ /* 0x000fc6000001160a */
[----:B------:R-:W0:Y:S04]  /*0070*/  SHFL.IDX PT, R3, R0, RZ, 0x1f ;  /* 0x00001fff00037589 */ /* 0x000e2800000e0000 */
[----:B------:R2:W3:Y:S01]  /*0080*/  SHFL.IDX PT, R9, R2, RZ, 0x1f ;  /* 0x00001fff02097589 */ /* 0x0004e200000e0000 */
[----:B0-----:R-:W-:-:S13]  /*0090*/  ISETP.NE.OR P0, PT, R3, RZ, !P0 ;  /* 0x000000ff0300720c */ /* 0x001fda0004705670 */
[----:B-123--:R-:W-:Y:S05]  /*00a0*/  @P0 BRA `(.L_x_1) ;  /* 0x0000000000200947 */ /* 0x00efea0003800000 */
[----:B------:R-:W-:Y:S02]  /*00b0*/  ULDC.64 UR4, c[0x0][0x198] ;  /* 0x0000660000047ab9 */ /* 0x000fe40000000a00 */
[----:B------:R-:W-:Y:S02]  /*00c0*/  UIADD3 UR6, UP0, UR4, 0xf0, URZ ;  /* 0x000000f004067890 */ /* 0x000fe4000ff1e03f */
[----:B------:R-:W-:Y:S02]  /*00d0*/  UIADD3 UR4, UP1, UR4, 0x270, URZ ;  /* 0x0000027004047890 */ /* 0x000fe4000ff3e03f */
[----:B------:R-:W-:Y:S02]  /*00e0*/  UIADD3.X UR7, URZ, UR5, URZ, UP0, !UPT ;  /* 0x000000053f077290 */ /* 0x000fe400087fe43f */
[----:B------:R-:W-:-:S07]  /*00f0*/  UIADD3.X UR5, URZ, UR5, URZ, UP1, !UPT ;  /* 0x000000053f057290 */ /* 0x000fce0008ffe43f */
[----:B------:R0:W-:Y:S02]  /*0100*/  UTMACCTL.PF [UR6] ;  /* 0x00000000060079b9 */ /* 0x0001e40008040000 */
[----:B------:R0:W-:Y:S02]  /*0110*/  UTMACCTL.PF [UR4] ;  /* 0x00000000040079b9 */ /* 0x0001e40008040000 */
[----:B0-----:R-:W-:Y:S01]  /*0120*/  NOP ;  /* 0x0000000000007918 */ /* 0x001fe20000000000 */
.L_x_1:
[----:B------:R-:W-:Y:S05]  /*0130*/  BSYNC B0 ;  /* 0x0000000000007941 */ /* 0x000fea0003800000 */
.L_x_0:
[----:B------:R-:W0:Y:S01]  /*0140*/  SHFL.IDX PT, R0, R0, RZ, 0x1f ;  /* 0x00001fff00007589 */ /* 0x000e2200000e0000 */
[----:B------:R-:W-:Y:S02]  /*0150*/  SHF.R.S32.HI R5, RZ, 0x1f, R10 ;  /* 0x0000001fff057819 */ /* 0x000fe4000001140a */
[----:B------:R-:W-:Y:S01]  /*0160*/  I2FP.F32.U32 R6, R11 ;  /* 0x0000000b00067245 */ /* 0x000fe20000201000 */
[----:B------:R-:W1:Y:S01]  /*0170*/  S2R R13, SR_CTAID.Y ;  /* 0x00000000000d7919 */ /* 0x000e620000002600 */
[----:B------:R-:W-:-:S04]  /*0180*/  LEA.HI R5, R5, R10, RZ, 0x7 ;  /* 0x0000000a05057211 */ /* 0x000fc800078f38ff */
[----:B------:R-:W-:-:S05]  /*0190*/  LOP3.LUT R5, R5, 0xffffff80, RZ, 0xc0, !PT ;  /* 0xffffff8005057812 */ /* 0x000fca00078ec0ff */
[----:B------:R-:W-:-:S05]  /*01a0*/  IMAD.IADD R17, R10, 0x1, -R5 ;  /* 0x000000010a117824 */ /* 0x000fca00078e0a05 */
[----:B------:R-:W-:-:S04]  /*01b0*/  SHF.R.S32.HI R2, RZ, 0x1f, R17 ;  /* 0x0000001fff027819 */ /* 0x000fc80000011411 */
[----:B------:R-:W-:Y:S02]  /*01c0*/  LEA.HI R2, R2, R17, RZ, 0x3 ;  /* 0x0000001102027211 */ /* 0x000fe400078f18ff */
[----:B0-----:R-:W-:Y:S02]  /*01d0*/  ISETP.NE.AND P0, PT, R0, RZ, PT ;  /* 0x000000ff0000720c */ /* 0x001fe40003f05270 */
[--C-:B------:R-:W-:Y:S02]  /*01e0*/  SHF.R.S32.HI R4, RZ, 0x3, R2.reuse ;  /* 0x00000003ff047819 */ /* 0x100fe40000011402 */
[----:B------:R-:W-:Y:S02]  /*01f0*/  SHF.R.S32.HI R5, RZ, 0x1f, R2 ;  /* 0x0000001fff057819 */ /* 0x000fe40000011402 */
[----:B------:R-:W-:-:S07]  /*0200*/  SHF.R.S32.HI R7, RZ, 0x1f, R0 ;  /* 0x0000001fff077819 */ /* 0x000fce0000011400 */
[----:B-1----:R-:W-:Y:S05]  /*0210*/  @P0 BRA `(.L_x_2) ;  /* 0x00000000008c0947 */ /* 0x002fea0003800000 */
[----:B------:R-:W-:Y:S01]  /*0220*/  ELECT P0, URZ, PT ;  /* 0x00000000003f782f */ /* 0x000fe20003800000 */
[----:B------:R-:W-:-:S12]  /*0230*/  BSSY B0, `(.L_x_2) ;  /* 0x0000021000007945 */ /* 0x000fd80003800000 */
[----:B------:R-:W-:Y:S05]  /*0240*/  @!P0 BRA `(.L_x_3) ;  /* 0x00000000007c8947 */ /* 0x000fea0003800000 */
[----:B------:R-:W0:Y:S01]  /*0250*/  S2UR UR8, SR_CgaCtaId ;  /* 0x00000000000879c3 */ /* 0x000e220000008800 */
[----:B------:R-:W-:Y:S01]  /*0260*/  UMOV UR4, 0x400 ;  /* 0x0000040000047882 */ /* 0x000fe20000000000 */
[----:B------:R-:W-:Y:S01]  /*0270*/  UMOV UR5, 0x1 ;  /* 0x0000000100057882 */ /* 0x000fe20000000000 */
[----:B------:R-:W-:Y:S02]  /*0280*/  UMOV UR6, 0x2 ;  /* 0x0000000200067882 */ /* 0x000fe40000000000 */
[----:B------:R-:W-:-:S04]  /*0290*/  UIADD3 UR6, -UR6, 0x100000, URZ ;  /* 0x0010000006067890 */ /* 0x000fc8000fffe13f */
[----:B------:R-:W-:Y:S02]  /*02a0*/  USHF.L.U32 UR7, UR6, 0xb, URZ ;  /* 0x0000000b06077899 */ /* 0x000fe4000800063f */
[----:B------:R-:W-:Y:S02]  /*02b0*/  USHF.L.U32 UR6, UR6, 0x1, URZ ;  /* 0x0000000106067899 */ /* 0x000fe4000800063f */
[----:B0-----:R-:W-:Y:S02]  /*02c0*/  ULEA UR8, UR8, UR4, 0x18 ;  /* 0x0000000408087291 */ /* 0x001fe4000f8ec03f */
[----:B------:R-:W-:-:S04]  /*02d0*/  UIADD3 UR4, -UR5, 0x100000, URZ ;  /* 0x0010000005047890 */ /* 0x000fc8000fffe13f */
[----:B------:R-:W-:Y:S02]  /*02e0*/  USHF.L.U32 UR5, UR4, 0xb, URZ ;  /* 0x0000000b04057899 */ /* 0x000fe4000800063f */
[----:B------:R-:W-:Y:S01]  /*02f0*/  USHF.L.U32 UR4, UR4, 0x1, URZ ;  /* 0x0000000104047899 */ /* 0x000fe2000800063f */
[----:B------:R-:W0:Y:S11]  /*0300*/  FENCE.VIEW.ASYNC.S ;  /* 0x00000000000073c6 */ /* 0x000e360000000000 */
[----:B0-----:R0:W1:Y:S01]  /*0310*/  SYNCS.EXCH.64 URZ, [UR8+0x36000], UR4 ;  /* 0x03600004083f75b2 */ /* 0x0010620008000100 */
[----:B------:R0:W2:Y:S01]  /*0320*/  SYNCS.EXCH.64 URZ, [UR8+0x36048], UR6 ;  /* 0x03604806083f75b2 */ /* 0x0000a20008000100 */
[----:B------:R0:W3:Y:S01]  /*0330*/  SYNCS.EXCH.64 URZ, [UR8+0x36008], UR4 ;  /* 0x03600804083f75b2 */ /* 0x0000e20008000100 */
[----:B------:R0:W4:Y:S01]  /*0340*/  SYNCS.EXCH.64 URZ, [UR8+0x36050], UR6 ;  /* 0x03605006083f75b2 */ /* 0x0001220008000100 */
[----:B------:R0:W0:Y:S01]  /*0350*/  SYNCS.EXCH.64 URZ, [UR8+0x36010], UR4 ;  /* 0x03601004083f75b2 */ /* 0x0000220008000100 */
        /* <DEDUP_REMOVED lines=13> */
[----:B------:R-:W-:Y:S01]  /*0430*/  NOP ;  /* 0x0000000000007918 */ /* 0x000fe20000000000 */
.L_x_3:
[----:B0-----:R-:W-:Y:S05]  /*0440*/  BSYNC B0 ;  /* 0x0000000000007941 */ /* 0x001fea0003800000 */
.L_x_2:
[----:B------:R-:W-:Y:S01]  /*0450*/  ULDC UR4, c[0x0][0x150] ;  /* 0x0000540000047ab9 */ /* 0x000fe20000000800 */
[----:B------:R-:W-:Y:S01]  /*0460*/  LEA.HI R5, R5, R4, RZ, 0x2 ;  /* 0x0000000405057211 */ /* 0x000fe200078f10ff */
[----:B------:R-:W-:Y:S01]  /*0470*/  FMUL R6, R6, UR4 ;  /* 0x0000000406067c20 */ /* 0x000fe20008400000 */
[----:B------:R-:W-:Y:S01]  /*0480*/  LEA.HI R7, R7, R0, RZ, 0x2 ;  /* 0x0000000007077211 */ /* 0x000fe200078f10ff */
[----:B------:R-:W-:Y:S01]  /*0490*/  ULDC UR4, c[0x0][0x154] ;  /* 0x0000550000047ab9 */ /* 0x000fe20000000800 */
[----:B------:R-:W-:Y:S01]  /*04a0*/  LOP3.LUT R5, R5, 0xfffffffc, RZ, 0xc0, !PT ;  /* 0xfffffffc05057812 */ /* 0x000fe200078ec0ff */
[----:B------:R-:W0:Y:S01]  /*04b0*/  LDC R12, c[0x0][0x140] ;  /* 0x00005000ff0c7b82 */ /* 0x000e220000000800 */
[----:B------:R-:W-:Y:S01]  /*04c0*/  LOP3.LUT R7, R7, 0x3ffffffc, RZ, 0xc0, !PT ;  /* 0x3ffffffc07077812 */ /* 0x000fe200078ec0ff */
[----:B------:R-:W5:Y:S01]  /*04d0*/  F2I.U32.TRUNC.NTZ R6, R6 ;  /* 0x0000000600067305 */ /* 0x000f62000020f000 */
[----:B------:R-:W-:Y:S01]  /*04e0*/  I2FP.F32.U32 R2, R13 ;  /* 0x0000000d00027245 */ /* 0x000fe20000201000 */
[----:B------:R-:W-:Y:S01]  /*04f0*/  IMAD.IADD R5, R4, 0x1, -R5 ;  /* 0x0000000104057824 */ /* 0x000fe200078e0a05 */
[----:B------:R-:W-:Y:S01]  /*0500*/  LOP3.LUT P0, RZ, R17, 0x7, RZ, 0xc0, !PT ;  /* 0x0000000711ff7812 */ /* 0x000fe2000780c0ff */
[----:B------:R-:W-:Y:S01]  /*0510*/  IMAD.IADD R0, R0, 0x1, -R7 ;  /* 0x0000000100007824 */ /* 0x000fe200078e0a07 */
[----:B------:R-:W-:Y:S01]  /*0520*/  ISETP.NE.AND P3, PT, R9, 0x1, PT ;  /* 0x000000010900780c */ /* 0x000fe20003f65270 */
[----:B------:R-:W-:Y:S01]  /*0530*/  FMUL R8, R2, UR4 ;  /* 0x0000000402087c20 */ /* 0x000fe20008400000 */
[----:B------:R-:W-:Y:S01]  /*0540*/  ULDC UR4, c[0x0][0x144] ;  /* 0x0000510000047ab9 */ /* 0x000fe20000000800 */
[----:B------:R-:W-:Y:S01]  /*0550*/  IMAD R5, R0, 0x4, R5 ;  /* 0x0000000400057824 */ /* 0x000fe200078e0205 */
[----:B------:R-:W-:Y:S01]  /*0560*/  NOP ;  /* 0x0000000000007918 */ /* 0x000fe20000000000 */
[----:B------:R-:W-:-:S02]  /*0570*/  NOP ;  /* 0x0000000000007918 */ /* 0x000fc40000000000 */
[----:B------:R-:W1:Y:S01]  /*0580*/  F2I.U32.TRUNC.NTZ R8, R8 ;  /* 0x0000000800087305 */ /* 0x000e62000020f000 */
[----:B------:R-:W-:Y:S01]  /*0590*/  LEA.HI R0, R5, R5, RZ, 0x1 ;  /* 0x0000000505007211 */ /* 0x000fe200078f08ff */
[----:B-----5:R-:W-:-:S03]  /*05a0*/  IMAD.MOV R2, RZ, RZ, -R6 ;  /* 0x000000ffff027224 */ /* 0x020fc600078e0a06 */
[----:B------:R-:W-:Y:S01]  /*05b0*/  LOP3.LUT R0, R0, 0xfffffffe, RZ, 0xc0, !PT ;  /* 0xfffffffe00007812 */ /* 0x000fe200078ec0ff */
[----:B------:R-:W-:Y:S01]  /*05c0*/  IMAD R7, R2, UR4, R11 ;  /* 0x0000000402077c24 */ /* 0x000fe2000f8e020b */
[----:B------:R-:W-:Y:S01]  /*05d0*/  ULDC UR4, c[0x0][0x148] ;  /* 0x0000520000047ab9 */ /* 0x000fe20000000800 */
[C---:B------:R-:W-:Y:S01]  /*05e0*/  IMAD.SHL.U32 R2, R5.reuse, 0x4, RZ ;  /* 0x0000000405027824 */ /* 0x040fe200078e00ff */
[----:B0-----:R-:W-:Y:S01]  /*05f0*/  ISETP.EQ.U32.AND P1, PT, R12, 0x1, PT ;  /* 0x000000010c00780c */ /* 0x001fe20003f22070 */
[----:B------:R-:W-:-:S03]  /*0600*/  IMAD.IADD R0, R5, 0x1, -R0 ;  /* 0x0000000105007824 */ /* 0x000fc600078e0a00 */
[----:B------:R-:W-:Y:S01]  /*0610*/  LOP3.LUT R2, R5, 0xc, R2, 0x78, !PT ;  /* 0x0000000c05027812 */ /* 0x000fe200078e7802 */
[----:B-1----:R-:W-:Y:S01]  /*0620*/  IMAD.MOV R6, RZ, RZ, -R8 ;  /* 0x000000ffff067224 */ /* 0x002fe200078e0a08 */
[----:B------:R-:W-:Y:S02]  /*0630*/  ISETP.NE.AND P4, PT, R0, R7, PT ;  /* 0x000000070000720c */ /* 0x000fe40003f85270 */
[----:B------:R-:W-:Y:S01]  /*0640*/  SHF.R.S32.HI R0, RZ, 0x1f, R3 ;  /* 0x0000001fff007819 */ /* 0x000fe20000011403 */
[----:B------:R-:W-:Y:S01]  /*0650*/  IMAD R5, R6, UR4, R13 ;  /* 0x0000000406057c24 */ /* 0x000fe2000f8e020d */
[----:B------:R-:W-:Y:S02]  /*0660*/  ISETP.LT.U32.AND P0, PT, R2, 0x2, !P0 ;  /* 0x000000020200780c */ /* 0x000fe40004701070 */
[----:B------:R-:W-:-:S04]  /*0670*/  LEA.HI R0, R0, R3, RZ, 0x2 ;  /* 0x0000000300007211 */ /* 0x000fc800078f10ff */
[----:B------:R-:W-:-:S03]  /*0680*/  LOP3.LUT R0, R0, 0xfffffffc, RZ, 0xc0, !PT ;  /* 0xfffffffc00007812 */ /* 0x000fc600078ec0ff */
[----:B------:R-:W-:Y:S02]  /*0690*/  @P4 LEA.HI R4, R2, R2, RZ, 0x1 ;  /* 0x0000000202044211 */ /* 0x000fe400078f08ff */
[----:B------:R-:W-:Y:S02]  /*06a0*/  IMAD.IADD R8, R3, 0x1, -R0 ;  /* 0x0000000103087824 */ /* 0x000fe400078e0a00 */
[----:B------:R-:W-:-:S03]  /*06b0*/  @P4 SHF.R.S32.HI R4, RZ, 0x1, R4 ;  /* 0x00000001ff044819 */ /* 0x000fc60000011404 */
[----:B------:R-:W-:Y:S02]  /*06c0*/  LOP3.LUT P2, RZ, R9, R8, RZ, 0xfc, !PT ;  /* 0x0000000809ff7212 */ /* 0x000fe4000784fcff */
[----:B------:R-:W-:Y:S01]  /*06d0*/  @P4 ISETP.NE.AND P5, PT, R4, R5, PT ;  /* 0x000000050400420c */ /* 0x000fe20003fa5270 */
[----:B------:R-:W-:Y:S01]  /*06e0*/  IMAD.MOV.U32 R4, RZ, RZ, 0x1 ;  /* 0x00000001ff047424 */ /* 0x000fe200078e00ff */
[----:B------:R-:W-:Y:S02]  /*06f0*/  SEL R3, RZ, 0x1, P2 ;  /* 0x00000001ff037807 */ /* 0x000fe40001000000 */
[----:B------:R-:W-:Y:S02]  /*0700*/  SEL R5, RZ, 0x1, !P0 ;  /* 0x00000001ff057807 */ /* 0x000fe40004000000 */
[----:B------:R-:W-:Y:S02]  /*0710*/  @P4 SEL R4, RZ, 0x1, P5 ;  /* 0x00000001ff044807 */ /* 0x000fe40002800000 */
[----:B------:R-:W-:-:S02]  /*0720*/  SEL R3, R3, 0x2, P3 ;  /* 0x0000000203037807 */ /* 0x000fc40001800000 */
[----:B------:R-:W-:Y:S01]  /*0730*/  LOP3.LUT R4, R4, R5, RZ, 0xc0, !PT ;  /* 0x0000000504047212 */ /* 0x000fe200078ec0ff */
[----:B------:R-:W-:Y:S06]  /*0740*/  @!P1 BRA `(.L_x_4) ;  /* 0x0000000000089947 */ /* 0x000fec0003800000 */
[----:B--234-:R-:W-:Y:S01]  /*0750*/  UCGABAR_ARV ;  /* 0x00000000000079c7 */ /* 0x01cfe20008000000 */
[----:B------:R-:W-:Y:S05]  /*0760*/  BRA `(.L_x_5) ;  /* 0x0000000000047947 */ /* 0x000fea0003800000 */
.L_x_4:
[----:B--234-:R-:W-:Y:S01]  /*0770*/  NOP ;  /* 0x0000000000007918 */ /* 0x01cfe20000000000 */
.L_x_5:
[----:B------:R-:W-:Y:S01]  /*0780*/  ULDC.64 UR4, c[0x0][0x618] ;  /* 0x0001860000047ab9 */ /* 0x000fe20000000a00 */
[----:B------:R-:W-:Y:S01]  /*0790*/  ULDC.64 UR12, c[0x0][0x208] ;  /* 0x00008200000c7ab9 */ /* 0x000fe20000000a00 */
[----:B------:R-:W-:-:S04]  /*07a0*/  ISETP.NE.U32.AND P0, PT, RZ, UR4, PT ;  /* 0x00000004ff007c0c */ /* 0x000fc8000bf05070 */
[----:B------:R-:W-:-:S13]  /*07b0*/  ISETP.NE.AND.EX P0, PT, RZ, UR5, PT, P0 ;  /* 0x00000005ff007c0c */ /* 0x000fda000bf05300 */
[----:B------:R-:W-:Y:S05]  /*07c0*/  @!P0 BRA `(.L_x_6) ;  /* 0x00000000001c8947 */ /* 0x000fea0003800000 */
[----:B------:R-:W0:Y:S02]  /*07d0*/  LDC.64 R6, c[0x0][0x618] ;  /* 0x00018600ff067b82 */ /* 0x000e240000000a00 */
[----:B0-----:R-:W2:Y:S02]  /*07e0*/  LDG.E.64 R6, desc[UR12][R6.64] ;  /* 0x0000000c06067981 */ /* 0x001ea4000c1e1b00 */
[----:B--2---:R-:W-:-:S04]  /*07f0*/  ISETP.NE.U32.AND P0, PT, R6, RZ, PT ;  /* 0x000000ff0600720c */ /* 0x004fc80003f05070 */
[----:B------:R-:W-:-:S13]  /*0800*/  ISETP.NE.AND.EX P0, PT, R7, RZ, PT, P0 ;  /* 0x000000ff0700720c */ /* 0x000fda0003f05300 */
[----:B------:R-:W-:Y:S05]  /*0810*/  @!P0 BRA `(.L_x_6) ;  /* 0x0000000000088947 */ /* 0x000fea0003800000 */
[----:B------:R0:W5:Y:S01]  /*0820*/  LD.E R0, desc[UR12][R6.64] ;  /* 0x0000000c06007980 */ /* 0x000162000c101900 */
[----:B------:R-:W-:Y:S05]  /*0830*/  BRA `(.L_x_7) ;  /* 0x0000000000207947 */ /* 0x000fea0003800000 */
.L_x_6:
[----:B------:R-:W-:Y:S02]  /*0840*/  ULDC.64 UR4, c[0x0][0x608] ;  /* 0x0001820000047ab9 */ /* 0x000fe40000000a00 */
[----:B------:R-:W-:-:S04]  /*0850*/  ISETP.NE.U32.AND P0, PT, RZ, UR4, PT ;  /* 0x00000004ff007c0c */ /* 0x000fc8000bf05070 */
[----:B------:R-:W-:-:S13]  /*0860*/  ISETP.NE.AND.EX P0, PT, RZ, UR5, PT, P0 ;  /* 0x00000005ff007c0c */ /* 0x000fda000bf05300 */
[----:B------:R-:W-:Y:S05]  /*0870*/  @!P0 BRA `(.L_x_8) ;  /* 0x00000000000c8947 */ /* 0x000fea0003800000 */
[----:B------:R-:W0:Y:S02]  /*0880*/  LDC.64 R6, c[0x0][0x608] ;  /* 0x00018200ff067b82 */ /* 0x000e240000000a00 */
[----:B0-----:R1:W5:Y:S01]  /*0890*/  LDG.E R0, desc[UR12][R6.64] ;  /* 0x0000000c06007981 */ /* 0x001362000c1e1900 */
[----:B------:R-:W-:Y:S05]  /*08a0*/  BRA `(.L_x_7) ;  /* 0x0000000000047947 */ /* 0x000fea0003800000 */
.L_x_8:
[----:B------:R-:W2:Y:S02]  /*08b0*/  LDC R0, c[0x0][0x600] ;  /* 0x00018000ff007b82 */ /* 0x000ea40000000800 */
.L_x_7:
[----:B------:R-:W-:Y:S02]  /*08c0*/  ULDC.64 UR4, c[0x0][0x620] ;  /* 0x0001880000047ab9 */ /* 0x000fe40000000a00 */
[----:B------:R-:W-:-:S04]  /*08d0*/  ISETP.NE.U32.AND P0, PT, RZ, UR4, PT ;  /* 0x00000004ff007c0c */ /* 0x000fc8000bf05070 */
[----:B------:R-:W-:-:S13]  /*08e0*/  ISETP.NE.AND.EX P0, PT, RZ, UR5, PT, P0 ;  /* 0x00000005ff007c0c */ /* 0x000fda000bf05300 */
[----:B------:R-:W-:Y:S05]  /*08f0*/  @!P0 BRA `(.L_x_9) ;  /* 0x00000000001c8947 */ /* 0x000fea0003800000 */
[----:B01----:R-:W0:Y:S02]  /*0900*/  LDC.64 R6, c[0x0][0x620] ;  /* 0x00018800ff067b82 */ /* 0x003e240000000a00 */
[----:B0-----:R-:W3:Y:S02]  /*0910*/  LDG.E.64 R6, desc[UR12][R6.64] ;  /* 0x0000000c06067981 */ /* 0x001ee4000c1e1b00 */
[----:B---3--:R-:W-:-:S04]  /*0920*/  ISETP.NE.U32.AND P0, PT, R6, RZ, PT ;  /* 0x000000ff0600720c */ /* 0x008fc80003f05070 */
[----:B------:R-:W-:-:S13]  /*0930*/  ISETP.NE.AND.EX P0, PT, R7, RZ, PT, P0 ;  /* 0x000000ff0700720c */ /* 0x000fda0003f05300 */
[----:B------:R-:W-:Y:S05]  /*0940*/  @!P0 BRA `(.L_x_9) ;  /* 0x0000000000088947 */ /* 0x000fea0003800000 */
[----:B------:R0:W5:Y:S01]  /*0950*/  LD.E R14, desc[UR12][R6.64] ;  /* 0x0000000c060e7980 */ /* 0x000162000c101900 */
[----:B------:R-:W-:Y:S05]  /*0960*/  BRA `(.L_x_10) ;  /* 0x0000000000207947 */ /* 0x000fea0003800000 */
.L_x_9:
[----:B------:R-:W-:Y:S02]  /*0970*/  ULDC.64 UR4, c[0x0][0x610] ;  /* 0x0001840000047ab9 */ /* 0x000fe40000000a00 */
[----:B------:R-:W-:-:S04]  /*0980*/  ISETP.NE.U32.AND P0, PT, RZ, UR4, PT ;  /* 0x00000004ff007c0c */ /* 0x000fc8000bf05070 */
[----:B------:R-:W-:-:S13]  /*0990*/  ISETP.NE.AND.EX P0, PT, RZ, UR5, PT, P0 ;  /* 0x00000005ff007c0c */ /* 0x000fda000bf05300 */
[----:B------:R-:W-:Y:S05]  /*09a0*/  @!P0 BRA `(.L_x_11) ;  /* 0x00000000000c8947 */ /* 0x000fea0003800000 */
[----:B------:R-:W3:Y:S02]  /*09b0*/  LDC.64 R14, c[0x0][0x610] ;  /* 0x00018400ff0e7b82 */ /* 0x000ee40000000a00 */
[----:B---3--:R3:W5:Y:S01]  /*09c0*/  LDG.E R14, desc[UR12][R14.64] ;  /* 0x0000000c0e0e7981 */ /* 0x008762000c1e1900 */
[----:B------:R-:W-:Y:S05]  /*09d0*/  BRA `(.L_x_10) ;  /* 0x0000000000047947 */ /* 0x000fea0003800000 */
.L_x_11:
[----:B------:R-:W4:Y:S02]  /*09e0*/  LDC R14, c[0x0][0x604] ;  /* 0x00018100ff0e7b82 */ /* 0x000f240000000800 */
.L_x_10:
[----:B------:R-:W1:Y:S01]  /*09f0*/  LDC R5, c[0x0][0x3e8] ;  /* 0x0000fa00ff057b82 */ /* 0x000e620000000800 */
[----:B------:R-:W-:Y:S01]  /*0a00*/  ULDC UR4, c[0x0][0x3dc] ;  /* 0x0000f70000047ab9 */ /* 0x000fe20000000800 */
[----:B------:R-:W-:Y:S01]  /*0a10*/  ULDC.64 UR6, c[0x0][0x3e0] ;  /* 0x0000f80000067ab9 */ /* 0x000fe20000000a00 */
[----:B------:R-:W-:Y:S02]  /*0a20*/  UIADD3 UR4, UR4, 0x3f, URZ ;  /* 0x0000003f04047890 */ /* 0x000fe4000fffe03f */
[----:B------:R-:W-:Y:S02]  /*0a30*/  UIMAD UR6, UR7, UR6, URZ ;  /* 0x00000006070672a4 */ /* 0x000fe4000f8e023f */
[----:B------:R-:W-:-:S04]  /*0a40*/  USHF.R.S32.HI UR5, URZ, 0x1f, UR4 ;  /* 0x0000001f3f057899 */ /* 0x000fc80008011404 */
[----:B------:R-:W-:-:S04]  /*0a50*/  ULEA.HI UR5, UR5, UR4, URZ, 0x6 ;  /* 0x0000000405057291 */ /* 0x000fc8000f8f303f */
[----:B------:R-:W-:Y:S01]  /*0a60*/  USHF.R.S32.HI UR15, URZ, 0x6, UR5 ;  /* 0x000000063f0f7899 */ /* 0x000fe20008011405 */
[----:B-1----:R-:W-:-:S05]  /*0a70*/  IMAD R5, R5, UR6, RZ ;  /* 0x0000000605057c24 */ /* 0x002fca000f8e02ff */
[----:B------:R-:W-:Y:S01]  /*0a80*/  IMAD R5, R5, UR15, RZ ;  /* 0x0000000f05057c24 */ /* 0x000fe2000f8e02ff */
[----:B------:R-:W-:Y:S06]  /*0a90*/  @!P1 BRA `(.L_x_12) ;  /* 0x00000000000c9947 */ /* 0x000fec0003800000 */
[----:B------:R-:W-:Y:S01]  /*0aa0*/  UCGABAR_WAIT ;  /* 0x0000000000007dc7 */ /* 0x000fe20008000000 */
[----:B------:R-:W-:Y:S01]  /*0ab0*/  CCTL.IVALL ;  /* 0x00000000ff00798f */ /* 0x000fe20002000000 */
[----:B------:R-:W-:Y:S05]  /*0ac0*/  BRA `(.L_x_13) ;  /* 0x0000000000047947 */ /* 0x000fea0003800000 */
.L_x_12:
[----:B------:R-:W-:Y:S06]  /*0ad0*/  BAR.SYNC.DEFER_BLOCKING 0x0 ;  /* 0x0000000000007b1d */ /* 0x000fec0000010000 */
.L_x_13:
[----:B------:R-:W-:-:S13]  /*0ae0*/  ISETP.NE.AND P0, PT, R9, RZ, PT ;  /* 0x000000ff0900720c */ /* 0x000fda0003f05270 */
[----:B------:R-:W-:Y:S05]  /*0af0*/  @!P0 BRA `(.L_x_14) ;  /* 0x0000005800348947 */ /* 0x000fea0003800000 */
[----:B------:R-:W-:-:S13]  /*0b00*/  ISETP.NE.AND P0, PT, R9, 0x1, PT ;  /* 0x000000010900780c */ /* 0x000fda0003f05270 */
[----:B------:R-:W-:Y:S05]  /*0b10*/  @P0 EXIT ;  /* 0x000000000000094d */ /* 0x000fea0003800000 */
[----:B------:R-:W-:Y:S01]  /*0b20*/  ISETP.GE.AND P0, PT, R5, 0x1, PT ;  /* 0x000000010500780c */ /* 0x000fe20003f06270 */
[----:B------:R-:W-:Y:S01]  /*0b30*/  UMOV UR4, URZ ;  /* 0x0000003f00047c82 */ /* 0x000fe20008000000 */
[----:B------:R-:W-:Y:S02]  /*0b40*/  CS2R R54, SRZ ;  /* 0x0000000000367805 */ /* 0x000fe4000001ff00 */
[----:B------:R-:W-:Y:S02]  /*0b50*/  CS2R R56, SRZ ;  /* 0x0000000000387805 */ /* 0x000fe4000001ff00 */
[----:B------:R-:W-:Y:S02]  /*0b60*/  CS2R R58, SRZ ;  /* 0x00000000003a7805 */ /* 0x000fe4000001ff00 */
[----:B------:R-:W-:Y:S02]  /*0b70*/  CS2R R60, SRZ ;  /* 0x00000000003c7805 */ /* 0x000fe4000001ff00 */
[----:B------:R-:W-:-:S02]  /*0b80*/  CS2R R62, SRZ ;  /* 0x00000000003e7805 */ /* 0x000fc4000001ff00 */
[----:B------:R-:W-:Y:S02]  /*0b90*/  CS2R R64, SRZ ;  /* 0x0000000000407805 */ /* 0x000fe4000001ff00 */
        /* <DEDUP_REMOVED lines=25> */
[----:B------:R-:W-:Y:S01]  /*0d30*/  CS2R R52, SRZ ;  /* 0x0000000000347805 */ /* 0x000fe2000001ff00 */
[----:B------:R-:W-:Y:S06]  /*0d40*/  @!P0 BRA `(.L_x_15) ;  /* 0x0000000000e88947 */ /* 0x000fec0003800000 */
[----:B0-----:R-:W-:-:S04]  /*0d50*/  LOP3.LUT R6, R3, 0x1, RZ, 0xfc, !PT ;  /* 0x0000000103067812 */ /* 0x001fc800078efcff */
[----:B------:R-:W-:-:S13]  /*0d60*/  ISETP.NE.AND P1, PT, R6, 0x3, PT ;  /* 0x000000030600780c */ /* 0x000fda0003f25270 */
[----:B------:R-:W-:Y:S05]  /*0d70*/  @!P1 BRA `(.L_x_16) ;  /* 0x0000000000049947 */ /* 0x000fea0003800000 */
[----:B------:R-:W-:Y:S01]  /*0d80*/  BPT.TRAP 0x1 ;  /* 0x000000040000795c */ /* 0x000fe20000300000 */
.L_x_16:
[----:B------:R-:W0:Y:S01]  /*0d90*/  S2UR UR5, SR_CgaCtaId ;  /* 0x00000000000579c3 */ /* 0x000e220000008800 */
[----:B------:R-:W-:Y:S01]  /*0da0*/  SHF.L.U32 R6, RZ, 0x1f, RZ ;  /* 0x0000001fff067819 */ /* 0x000fe200000006ff */
[----:B------:R-:W-:Y:S02]  /*0db0*/  UMOV UR4, 0x400 ;  /* 0x0000040000047882 */ /* 0x000fe40000000000 */
[----:B0-----:R-:W-:-:S12]  /*0dc0*/  ULEA UR4, UR5, UR4, 0x18 ;  /* 0x0000000405047291 */ /* 0x001fd8000f8ec03f */
.L_x_17:
[----:B0-----:R-:W-:-:S04]  /*0dd0*/  IMAD.U32 R7, RZ, RZ, UR4 ;  /* 0x00000004ff077e24 */ /* 0x001fc8000f8e00ff */
[----:B------:R0:W1:Y:S03]  /*0de0*/  SYNCS.PHASECHK.TRANS64.TRYWAIT P1, [R7+URZ+0x36000], R6 ;  /* 0x03600006070075a7 */ /* 0x000066000802017f */
[----:B-1----:R-:W-:Y:S05]  /*0df0*/  @!P1 NANOSLEEP.SYNCS 0x989680 ;  /* 0x009896800000995d */ /* 0x002fea0003900000 */
[----:B------:R-:W1:Y:S02]  /*0e00*/  @!P1 SYNCS.PHASECHK.TRANS64 P1, [R7+URZ+0x36000], R6 ;  /* 0x03600006070095a7 */ /* 0x000e64000802007f */
[----:B-1----:R-:W-:Y:S05]  /*0e10*/  @!P1 BRA `(.L_x_17) ;  /* 0xfffffffc00ec9947 */ /* 0x002fea000383ffff */
[----:B------:R-:W-:Y:S01]  /*0e20*/  UIADD3 UR5, UR4, 0x24000, URZ ;  /* 0x0002400004057890 */ /* 0x000fe2000fffe03f */
[----:B------:R-:W-:Y:S01]  /*0e30*/  WARPGROUP.ARRIVE ;  /* 0x00000000000079c5 */ /* 0x000fe20000000000 */
[----:B------:R-:W-:Y:S02]  /*0e40*/  USHF.R.U32.HI UR4, URZ, 0x4, UR4 ;  /* 0x000000043f047899 */ /* 0x000fe40008011604 */
[----:B------:R-:W-:Y:S02]  /*0e50*/  USHF.R.U32.HI UR5, URZ, 0x4, UR5 ;  /* 0x000000043f057899 */ /* 0x000fe40008011605 */
[----:B------:R-:W-:Y:S02]  /*0e60*/  ULOP3.LUT UR4, UR4, 0x3fff, URZ, 0xc0, !UPT ;  /* 0x00003fff04047892 */ /* 0x000fe4000f8ec03f */
[----:B------:R-:W-:Y:S02]  /*0e70*/  ULOP3.LUT UR5, UR5, 0x3fff, URZ, 0xc0, !UPT ;  /* 0x00003fff05057892 */ /* 0x000fe4000f8ec03f */
[----:B------:R-:W-:-:S02]  /*0e80*/  ULOP3.LUT UR9, UR4, 0x10000, URZ, 0xfc, !UPT ;  /* 0x0001000004097892 */ /* 0x000fc4000f8efc3f */
[----:B------:R-:W-:Y:S02]  /*0e90*/  ULOP3.LUT UR10, UR5, 0x10000, URZ, 0xfc, !UPT ;  /* 0x00010000050a7892 */ /* 0x000fe4000f8efc3f */
[----:B------:R-:W-:Y:S01]  /*0ea0*/  UIADD3 UR8, UR9, 0x200, URZ ;  /* 0x0000020009087890 */ /* 0x000fe2000fffe03f */
[----:B------:R-:W-:Y:S02]  /*0eb0*/  UMOV UR5, 0x40000040 ;  /* 0x4000004000057882 */ /* 0x000fe40000000000 */
[----:B------:R-:W-:Y:S01]  /*0ec0*/  UMOV UR4, UR9 ;  /* 0x0000000900047c82 */ /* 0x000fe20008000000 */
[----:B------:R-:W-:Y:S01]  /*0ed0*/  UMOV UR7, 0x40000040 ;  /* 0x4000004000077882 */ /* 0x000fe20000000000 */
[----:B------:R-:W-:Y:S02]  /*0ee0*/  UMOV UR6, UR10 ;  /* 0x0000000a00067c82 */ /* 0x000fe40008000000 */
[----:B------:R-:W-:Y:S01]  /*0ef0*/  HGMMA.64x64x16.F32 R56, gdesc[UR4], RZ, !UPT ;  /* 0x00e00000043879f0 */ /* 0x000fe2000c7008ff */
[----:B------:R-:W-:Y:S01]  /*0f00*/  UMOV UR4, UR8 ;  /* 0x0000000800047c82 */ /* 0x000fe20008000000 */
[----:B------:R-:W-:Y:S01]  /*0f10*/  UMOV UR5, 0x40000040 ;  /* 0x4000004000057882 */ /* 0x000fe20000000000 */
[----:B------:R-:W-:Y:S01]  /*0f20*/  UIADD3 UR8, UR9, 0x202, URZ ;  /* 0x0000020209087890 */ /* 0x000fe2000fffe03f */
[----:B------:R-:W-:Y:S01]  /*0f30*/  HGMMA.64x64x16.F32 R24, gdesc[UR4], RZ, !UPT ;  /* 0x00e00000041879f0 */ /* 0x000fe2000c7008ff */
[----:B------:R-:W-:-:S02]  /*0f40*/  UIADD3 UR4, UR9, 0x2, URZ ;  /* 0x0000000209047890 */ /* 0x000fc4000fffe03f */
[----:B------:R-:W-:Y:S01]  /*0f50*/  UIADD3 UR6, UR10, 0x2, URZ ;  /* 0x000000020a067890 */ /* 0x000fe2000fffe03f */
[----:B------:R-:W-:Y:S01]  /*0f60*/  UMOV UR5, 0x40000040 ;  /* 0x4000004000057882 */ /* 0x000fe20000000000 */
[----:B------:R-:W-:-:S07]  /*0f70*/  UMOV UR7, 0x40000040 ;  /* 0x4000004000077882 */ /* 0x000fce0000000000 */
[----:B------:R-:W-:Y:S01]  /*0f80*/  HGMMA.64x64x16.F32 R56, gdesc[UR4], R56 ;  /* 0x00e00000043879f0 */ /* 0x000fe20008700838 */
[----:B------:R-:W-:Y:S01]  /*0f90*/  UMOV UR4, UR8 ;  /* 0x0000000800047c82 */ /* 0x000fe20008000000 */
[----:B------:R-:W-:Y:S01]  /*0fa0*/  UMOV UR5, 0x40000040 ;  /* 0x4000004000057882 */ /* 0x000fe20000000000 */
[----:B------:R-:W-:Y:S01]  /*0fb0*/  UIADD3 UR8, UR9, 0x204, URZ ;  /* 0x0000020409087890 */ /* 0x000fe2000fffe03f */
[----:B------:R-:W-:Y:S01]  /*0fc0*/  HGMMA.64x64x16.F32 R24, gdesc[UR4], R24 ;  /* 0x00e00000041879f0 */ /* 0x000fe20008700818 */
[----:B------:R-:W-:Y:S02]  /*0fd0*/  UIADD3 UR4, UR9, 0x4, URZ ;  /* 0x0000000409047890 */ /* 0x000fe4000fffe03f */
        /* <DEDUP_REMOVED lines=14> */
[----:B------:R-:W-:Y:S02]  /*10c0*/  UMOV UR5, 0x40000040 ;  /* 0x4000004000057882 */ /* 0x000fe40000000000 */
[----:B------:R-:W-:Y:S01]  /*10d0*/  HGMMA.64x64x16.F32 R24, gdesc[UR4], R24, gsb0 ;  /* 0x00e00000041879f0 */ /* 0x000fe20008000818 */
[----:B------:R-:W-:-:S05]  /*10e0*/  UMOV UR4, 0x1 ;  /* 0x0000000100047882 */ /* 0x000fca0000000000 */
.L_x_15:
[----:B0-----:R-:W-:-:S05]  /*10f0*/  VIMNMX R6, R5, 0x1, PT ;  /* 0x0000000105067848 */ /* 0x001fca0003fe0100 */
[----:B------:R-:W-:-:S05]  /*1100*/  IMAD.IADD R6, R5, 0x1, -R6 ;  /* 0x0000000105067824 */ /* 0x000fca00078e0a06 */
[----:B------:R-:W-:-:S13]  /*1110*/  ISETP.GE.AND P1, PT, R6, 0x1, PT ;  /* 0x000000010600780c */ /* 0x000fda0003f26270 */
[----:B------:R-:W-:Y:S05]  /*1120*/  @!P1 BRA `(.L_x_18) ;  /* 0x00000004005c9947 */ /* 0x000fea0003800000 */
[----:B------:R-:W0:Y:S01]  /*1130*/  S2UR UR6, SR_CgaCtaId ;  /* 0x00000000000679c3 */ /* 0x000e220000008800 */
[----:B------:R-:W-:Y:S01]  /*1140*/  UMOV UR5, 0x400 ;  /* 0x0000040000057882 */ /* 0x000fe20000000000 */
[----:B------:R-:W-:Y:S01]  /*1150*/  LOP3.LUT R11, R3, 0x1, RZ, 0xfc, !PT ;  /* 0x00000001030b7812 */ /* 0x000fe200078efcff */
[----:B------:R-:W-:Y:S01]  /*1160*/  IMAD.MOV.U32 R10, RZ, RZ, RZ ;  /* 0x000000ffff0a7224 */ /* 0x000fe200078e00ff */
[----:B------:R-:W-:Y:S01]  /*1170*/  UISETP.NE.U32.AND UP0, UPT, UR4, URZ, UPT ;  /* 0x0000003f0400728c */ /* 0x000fe2000bf05070 */
[----:B------:R-:W-:Y:S02]  /*1180*/  IMAD.MOV.U32 R5, RZ, RZ, R6 ;  /* 0x000000ffff057224 */ /* 0x000fe400078e0006 */
[----:B------:R-:W-:Y:S01]  /*1190*/  IMAD.MOV.U32 R7, RZ, RZ, RZ ;  /* 0x000000ffff077224 */ /* 0x000fe200078e00ff */
[----:B0-----:R-:W-:-:S04]  /*11a0*/  ULEA UR14, UR6, UR5, 0x18 ;  /* 0x00000005060e7291 */ /* 0x001fc8000f8ec03f */
[----:B------:R-:W-:Y:S02]  /*11b0*/  UIADD3 UR6, UR14, 0x24000, URZ ;  /* 0x000240000e067890 */ /* 0x000fe4000fffe03f */
[----:B------:R-:W-:Y:S02]  /*11c0*/  USHF.R.U32.HI UR5, URZ, 0x4, UR14 ;  /* 0x000000043f057899 */ /* 0x000fe4000801160e */
[----:B------:R-:W-:Y:S02]  /*11d0*/  USHF.R.U32.HI UR6, URZ, 0x4, UR6 ;  /* 0x000000043f067899 */ /* 0x000fe40008011606 */
[----:B------:R-:W-:Y:S02]  /*11e0*/  ULOP3.LUT UR5, UR5, 0x3fff, URZ, 0xc0, !UPT ;  /* 0x00003fff05057892 */ /* 0x000fe4000f8ec03f */
[----:B------:R-:W-:Y:S02]  /*11f0*/  ULOP3.LUT UR6, UR6, 0x3fff, URZ, 0xc0, !UPT ;  /* 0x00003fff06067892 */ /* 0x000fe4000f8ec03f */
[----:B------:R-:W-:-:S02]  /*1200*/  ULOP3.LUT UR15, UR5, 0x10000, URZ, 0xfc, !UPT ;  /* 0x00010000050f7892 */ /* 0x000fc4000f8efc3f */
[----:B------:R-:W-:-:S12]  /*1210*/  ULOP3.LUT UR16, UR6, 0x10000, URZ, 0xfc, !UPT ;  /* 0x0001000006107892 */ /* 0x000fd8000f8efc3f */
.L_x_23:
[----:B------:R-:W-:-:S13]  /*1220*/  ISETP.NE.AND P2, PT, R11, 0x3, PT ;  /* 0x000000030b00780c */ /* 0x000fda0003f45270 */
[----:B------:R-:W-:Y:S05]  /*1230*/  @!P2 BRA `(.L_x_19) ;  /* 0x000000000004a947 */ /* 0x000fea0003800000 */
[----:B------:R-:W-:Y:S01]  /*1240*/  BPT.TRAP 0x1 ;  /* 0x000000040000795c */ /* 0x000fe20000300000 */
.L_x_19:
[----:B------:R-:W-:Y:S01]  /*1250*/  SHF.L.U32 R8, R10, 0x1f, RZ ;  /* 0x0000001f0a087819 */ /* 0x000fe200000006ff */
[----:B------:R-:W-:-:S12]  /*1260*/  ULEA UR5, UR4, UR14, 0x3 ;  /* 0x0000000e04057291 */ /* 0x000fd8000f8e183f */
.L_x_20:
[----:B0-----:R-:W-:-:S04]  /*1270*/  IMAD.U32 R9, RZ, RZ, UR5 ;  /* 0x00000005ff097e24 */ /* 0x001fc8000f8e00ff */
[----:B------:R0:W1:Y:S03]  /*1280*/  SYNCS.PHASECHK.TRANS64.TRYWAIT P1, [R9+URZ+0x36000], R8 ;  /* 0x03600008090075a7 */ /* 0x000066000802017f */
[----:B-1----:R-:W-:Y:S05]  /*1290*/  @!P1 NANOSLEEP.SYNCS 0x989680 ;  /* 0x009896800000995d */ /* 0x002fea0003900000 */
[----:B------:R-:W1:Y:S02]  /*12a0*/  @!P1 SYNCS.PHASECHK.TRANS64 P1, [R9+URZ+0x36000], R8 ;  /* 0x03600008090095a7 */ /* 0x000e64000802007f */
[----:B-1----:R-:W-:Y:S05]  /*12b0*/  @!P1 BRA `(.L_x_20) ;  /* 0xfffffffc00ec9947 */ /* 0x002fea000383ffff */
[----:B------:R-:W-:Y:S01]  /*12c0*/  ULEA UR6, UR4, UR15, 0xa ;  /* 0x0000000f04067291 */ /* 0x000fe2000f8e503f */
[----:B------:R-:W-:Y:S01]  /*12d0*/  WARPGROUP.ARRIVE ;  /* 0x00000000000079c5 */ /* 0x000fe20000000000 */
[----:B------:R-:W-:Y:S02]  /*12e0*/  ULEA UR5, UR4, UR16, 0x9 ;  /* 0x0000001004057291 */ /* 0x000fe4000f8e483f */
[----:B------:R-:W-:Y:S01]  /*12f0*/  UIADD3 UR7, UR6, 0x200, URZ ;  /* 0x0000020006077890 */ /* 0x000fe2000fffe03f */
[----:B------:R-:W-:Y:S02]  /*1300*/  UMOV UR11, 0x40000040 ;  /* 0x40000040000b7882 */ /* 0x000fe40000000000 */
[----:B------:R-:W-:Y:S01]  /*1310*/  UMOV UR8, UR6 ;  /* 0x0000000600087c82 */ /* 0x000fe20008000000 */
[----:B------:R-:W-:Y:S01]  /*1320*/  UMOV UR9, 0x40000040 ;  /* 0x4000004000097882 */ /* 0x000fe20000000000 */
[----:B------:R-:W-:Y:S02]  /*1330*/  UMOV UR10, UR5 ;  /* 0x00000005000a7c82 */ /* 0x000fe40008000000 */
[----:B------:R-:W-:Y:S01]  /*1340*/  HGMMA.64x64x16.F32 R56, gdesc[UR8], R56, UP0 ;  /* 0x00e00000083879f0 */ /* 0x000fe2000bf00838 */
[----:B------:R-:W-:Y:S01]  /*1350*/  UMOV UR8, UR7 ;  /* 0x0000000700087c82 */ /* 0x000fe20008000000 */
[----:B------:R-:W-:Y:S01]  /*1360*/  UMOV UR9, 0x40000040 ;  /* 0x4000004000097882 */ /* 0x000fe20000000000 */
[----:B------:R-:W-:Y:S01]  /*1370*/  UIADD3 UR7, UR6, 0x202, URZ ;  /* 0x0000020206077890 */ /* 0x000fe2000fffe03f */
[----:B------:R-:W-:Y:S01]  /*1380*/  HGMMA.64x64x16.F32 R24, gdesc[UR8], R24, UP0 ;  /* 0x00e00000081879f0 */ /* 0x000fe2000bf00818 */
        /* <DEDUP_REMOVED lines=16> */
[----:B------:R-:W-:Y:S01]  /*1490*/  HGMMA.64x64x16.F32 R24, gdesc[UR8], R24 ;  /* 0x00e00000081879f0 */ /* 0x000fe20008700818 */
[----:B------:R-:W-:Y:S02]  /*14a0*/  UIADD3 UR10, UR5, 0x6, URZ ;  /* 0x00000006050a7890 */ /* 0x000fe4000fffe03f */
[----:B------:R-:W-:Y:S02]  /*14b0*/  UIADD3 UR8, UR6, 0x6, URZ ;  /* 0x0000000606087890 */ /* 0x000fe4000fffe03f */
[----:B------:R-:W-:Y:S01]  /*14c0*/  UIADD3 UR6, UR6, 0x206, URZ ;  /* 0x0000020606067890 */ /* 0x000fe2000fffe03f */
[----:B------:R-:W-:Y:S01]  /*14d0*/  UMOV UR11, 0x40000040 ;  /* 0x40000040000b7882 */ /* 0x000fe20000000000 */
[----:B------:R-:W-:-:S05]  /*14e0*/  UMOV UR9, 0x40000040 ;  /* 0x4000004000097882 */ /* 0x000fca0000000000 */
[----:B------:R-:W-:Y:S01]  /*14f0*/  HGMMA.64x64x16.F32 R56, gdesc[UR8], R56 ;  /* 0x00e00000083879f0 */ /* 0x000fe20008700838 */
[----:B------:R-:W-:Y:S01]  /*1500*/  UMOV UR8, UR6 ;  /* 0x0000000600087c82 */ /* 0x000fe20008000000 */
[----:B------:R-:W-:Y:S02]  /*1510*/  UMOV UR9, 0x40000040 ;  /* 0x4000004000097882 */ /* 0x000fe40000000000 */
[----:B------:R-:W-:Y:S03]  /*1520*/  HGMMA.64x64x16.F32 R24, gdesc[UR8], R24, gsb0 ;  /* 0x00e00000081879f0 */ /* 0x000fe60008000818 */
[----:B------:R-:W-:Y:S02]  /*1530*/  WARPGROUP.DEPBAR.LE gsb0, 0x1 ;  /* 0x00008000000079c5 */ /* 0x000fe40000010100 */
[----:B------:R-:W-:Y:S05]  /*1540*/  @!P2 BRA `(.L_x_21) ;  /* 0x000000000004a947 */ /* 0x000fea0003800000 */
[----:B------:R-:W-:Y:S01]  /*1550*/  BPT.TRAP 0x1 ;  /* 0x000000040000795c */ /* 0x000fe20000300000 */
.L_x_21:
[----:B------:R-:W-:-:S13]  /*1560*/  ISETP.NE.AND P1, PT, R4, RZ, PT ;  /* 0x000000ff0400720c */ /* 0x000fda0003f25270 */
[----:B0-----:R-:W-:-:S05]  /*1570*/  @P1 LEA R8, R7, UR14, 0x3 ;  /* 0x0000000e07081c11 */ /* 0x001fca000f8e18ff */
[----:B------:R-:W-:-:S05]  /*1580*/  @P1 VIADD R9, R8, 0x36048 ;  /* 0x0003604808091836 */ /* 0x000fca0000000000 */
[----:B------:R-:W-:-:S04]  /*1590*/  @P1 PRMT R9, R2, 0x654, R9 ;  /* 0x0000065402091816 */ /* 0x000fc80000000009 */
[----:B------:R0:W-:Y:S01]  /*15a0*/  @P1 SYNCS.ARRIVE.TRANS64.RED.A1T0 RZ, [R9+URZ], RZ ;  /* 0x000000ff09ff19a7 */ /* 0x0001e2000810043f */
[----:B------:R-:W-:-:S13]  /*15b0*/  ISETP.GT.U32.AND P1, PT, R3, 0x1, PT ;  /* 0x000000010300780c */ /* 0x000fda0003f24070 */
[----:B0-----:R-:W-:Y:S05]  /*15c0*/  @P1 BRA `(.L_x_22) ;  /* 0x0000000000041947 */ /* 0x001fea0003800000 */
[----:B------:R-:W-:Y:S01]  /*15d0*/  BPT.TRAP 0x1 ;  /* 0x000000040000795c */ /* 0x000fe20000300000 */
.L_x_22:
[----:B------:R-:W-:Y:S01]  /*15e0*/  UIADD3 UR4, UR4, 0x1, URZ ;  /* 0x0000000104047890 */ /* 0x000fe2000fffe03f */
[----:B------:R-:W-:Y:S01]  /*15f0*/  ISETP.GT.AND P2, PT, R5, 0x1, PT ;  /* 0x000000010500780c */ /* 0x000fe20003f44270 */
[----:B------:R-:W-:Y:S02]  /*1600*/  VIADD R7, R7, 0x1 ;  /* 0x0000000107077836 */ /* 0x000fe40000000000 */
[----:B------:R-:W-:Y:S01]  /*1610*/  UISETP.NE.AND UP0, UPT, UR4, 0x9, UPT ;  /* 0x000000090400788c */ /* 0x000fe2000bf05270 */
[----:B------:R-:W-:Y:S02]  /*1620*/  VIADD R5, R5, 0xffffffff ;  /* 0xffffffff05057836 */ /* 0x000fe40000000000 */
[C---:B------:R-:W-:Y:S01]  /*1630*/  ISETP.NE.AND P1, PT, R7.reuse, 0x9, PT ;  /* 0x000000090700780c */ /* 0x040fe20003f25270 */
[----:B------:R-:W-:Y:S02]  /*1640*/  USEL UR5, URZ, 0x1, UP0 ;  /* 0x000000013f057887 */ /* 0x000fe40008000000 */
[----:B------:R-:W-:Y:S01]  /*1650*/  USEL UR4, UR4, URZ, UP0 ;  /* 0x0000003f04047287 */ /* 0x000fe20008000000 */
[----:B------:R-:W-:Y:S01]  /*1660*/  SEL R7, R7, RZ, P1 ;  /* 0x000000ff07077207 */ /* 0x000fe20000800000 */
[----:B------:R-:W-:-:S02]  /*1670*/  UPLOP3.LUT UP0, UPT, UPT, UPT, UPT, 0x80, 0x0 ;  /* 0x000000000000789c */ /* 0x000fc40003f0f070 */
[----:B------:R-:W-:Y:S01]  /*1680*/  LOP3.LUT R10, R10, UR5, RZ, 0x3c, !PT ;  /* 0x000000050a0a7c12 */ /* 0x000fe2000f8e3cff */
[----:B------:R-:W-:Y:S08]  /*1690*/  @P2 BRA `(.L_x_23) ;  /* 0xfffffff800e02947 */ /* 0x000ff0000383ffff */
.L_x_18:
[----:B------:R-:W-:Y:S02]  /*16a0*/  WARPGROUP.DEPBAR.LE gsb0, 0x0 ;  /* 0x00008000000079c5 */ /* 0x000fe40000010000 */
[----:B------:R-:W-:Y:S05]  /*16b0*/  @!P0 BRA `(.L_x_24) ;  /* 0x0000000000548947 */ /* 0x000fea0003800000 */
[----:B------:R-:W-:-:S04]  /*16c0*/  LOP3.LUT R5, R3, 0x1, RZ, 0xfc, !PT ;  /* 0x0000000103057812 */ /* 0x000fc800078efcff */
[----:B------:R-:W-:-:S13]  /*16d0*/  ISETP.NE.AND P0, PT, R5, 0x3, PT ;  /* 0x000000030500780c */ /* 0x000fda0003f05270 */
[----:B------:R-:W-:Y:S05]  /*16e0*/  @!P0 BRA `(.L_x_25) ;  /* 0x0000000000048947 */ /* 0x000fea0003800000 */
[----:B------:R-:W-:Y:S01]  /*16f0*/  BPT.TRAP 0x1 ;  /* 0x000000040000795c */ /* 0x000fe20000300000 */
.L_x_25:
[----:B------:R-:W-:Y:S01]  /*1700*/  ISETP.NE.AND P0, PT, R4, RZ, PT ;  /* 0x000000ff0400720c */ /* 0x000fe20003f05270 */
[----:B------:R-:W-:Y:S01]  /*1710*/  BSSY B0, `(.L_x_26) ;  /* 0x000000d000007945 */ /* 0x000fe20003800000 */
[----:B------:R-:W-:-:S11]  /*1720*/  ISETP.GT.U32.AND P1, PT, R3, 0x1, PT ;  /* 0x000000010300780c */ /* 0x000fd60003f24070 */
[----:B------:R-:W-:Y:S05]  /*1730*/  @!P0 BRA `(.L_x_27) ;  /* 0x0000000000288947 */ /* 0x000fea0003800000 */
[----:B------:R-:W0:Y:S01]  /*1740*/  S2R R8, SR_CgaCtaId ;  /* 0x0000000000087919 */ /* 0x000e220000008800 */
[----:B------:R-:W-:Y:S01]  /*1750*/  IMAD.WIDE.U32 R4, R6, 0x38e38e39, RZ ;  /* 0x38e38e3906047825 */ /* 0x000fe200078e00ff */
[----:B------:R-:W-:-:S04]  /*1760*/  MOV R3, 0x400 ;  /* 0x0000040000037802 */ /* 0x000fc80000000f00 */
[----:B------:R-:W-:-:S05]  /*1770*/  SHF.R.U32.HI R5, RZ, 0x1, R5 ;  /* 0x00000001ff057819 */ /* 0x000fca0000011605 */
[----:B------:R-:W-:Y:S01]  /*1780*/  IMAD R6, R5, -0x9, R6 ;  /* 0xfffffff705067824 */ /* 0x000fe200078e0206 */
[----:B0-----:R-:W-:-:S05]  /*1790*/  LEA R3, R8, R3, 0x18 ;  /* 0x0000000308037211 */ /* 0x001fca00078ec0ff */
[----:B------:R-:W-:-:S04]  /*17a0*/  IMAD R6, R6, 0x8, R3 ;  /* 0x0000000806067824 */ /* 0x000fc800078e0203 */
[----:B------:R-:W-:-:S05]  /*17b0*/  VIADD R3, R6, 0x36048 ;  /* 0x0003604806037836 */ /* 0x000fca0000000000 */
[----:B------:R-:W-:-:S04]  /*17c0*/  PRMT R3, R2, 0x654, R3 ;  /* 0x0000065402037816 */ /* 0x000fc80000000003 */
[----:B------:R0:W-:Y:S03]  /*17d0*/  SYNCS.ARRIVE.TRANS64.RED.A1T0 RZ, [R3+URZ], RZ ;  /* 0x000000ff03ff79a7 */ /* 0x0001e6000810043f */
.L_x_27:
[----:B------:R-:W-:Y:S05]  /*17e0*/  BSYNC B0 ;  /* 0x0000000000007941 */ /* 0x000fea0003800000 */
.L_x_26:
[----:B------:R-:W-:Y:S05]  /*17f0*/  @P1 BRA `(.L_x_24) ;  /* 0x0000000000041947 */ /* 0x000fea0003800000 */
[----:B------:R-:W-:Y:S01]  /*1800*/  BPT.TRAP 0x1 ;  /* 0x000000040000795c */ /* 0x000fe20000300000 */
.L_x_24:
[----:B------:R-:W0:Y:S01]  /*1810*/  S2R R2, SR_TID.X ;  /* 0x0000000000027919 */ /* 0x000e220000002100 */
[----:B------:R-:W-:Y:S01]  /*1820*/  ULDC.64 UR4, c[0x0][0x280] ;  /* 0x0000a00000047ab9 */ /* 0x000fe20000000a00 */
[----:B------:R-:W1:Y:S01]  /*1830*/  S2R R4, SR_CTAID.Y ;  /* 0x0000000000047919 */ /* 0x000e620000002600 */
[----:B------:R-:W2:Y:S01]  /*1840*/  S2R R9, SR_CTAID.X ;  /* 0x0000000000097919 */ /* 0x000ea20000002500 */
[----:B0-----:R-:W-:-:S04]  /*1850*/  SHF.R.S32.HI R3, RZ, 0x1f, R2 ;  /* 0x0000001fff037819 */ /* 0x001fc80000011402 */
[----:B------:R-:W-:Y:S01]  /*1860*/  LEA.HI R3, R3, R2, RZ, 0x7 ;  /* 0x0000000203037211 */ /* 0x000fe200078f38ff */
[----:B-1----:R-:W-:-:S03]  /*1870*/  IMAD.SHL.U32 R4, R4, 0x40, RZ ;  /* 0x0000004004047824 */ /* 0x002fc600078e00ff */
[----:B------:R-:W-:Y:S01]  /*1880*/  LOP3.LUT R3, R3, 0xffffff80, RZ, 0xc0, !PT ;  /* 0xffffff8003037812 */ /* 0x000fe200078ec0ff */
[----:B--2---:R-:W-:Y:S01]  /*1890*/  IMAD.SHL.U32 R8, R9, 0x80, RZ ;  /* 0x0000008009087824 */ /* 0x004fe200078e00ff */
[----:B------:R-:W-:-:S03]  /*18a0*/  ISETP.GE.AND P0, PT, R4, UR5, PT ;  /* 0x0000000504007c0c */ /* 0x000fc6000bf06270 */
[----:B------:R-:W-:Y:S01]  /*18b0*/  IMAD.IADD R10, R2, 0x1, -R3 ;  /* 0x00000001020a7824 */ /* 0x000fe200078e0a03 */
[----:B------:R-:W-:-:S04]  /*18c0*/  ISETP.GE.OR P0, PT, R8, UR4, P0 ;  /* 0x0000000408007c0c */ /* 0x000fc80008706670 */
[----:B------:R-:W-:-:S04]  /*18d0*/  SHF.R.S32.HI R7, RZ, 0x1f, R10 ;  /* 0x0000001fff077819 */ /* 0x000fc8000001140a */
[----:B------:R-:W-:-:S04]  /*18e0*/  LEA.HI R2, R7, R10, RZ, 0x2 ;  /* 0x0000000a07027211 */ /* 0x000fc800078f10ff */
[--C-:B------:R-:W-:Y:S02]  /*18f0*/  SHF.R.S32.HI R16, RZ, 0x2, R2.reuse ;  /* 0x00000002ff107819 */ /* 0x100fe40000011402 */
[----:B------:R-:W-:-:S04]  /*1900*/  SHF.R.S32.HI R3, RZ, 0x1f, R2 ;  /* 0x0000001fff037819 */ /* 0x000fc80000011402 */
[----:B------:R-:W-:-:S04]  /*1910*/  LEA.HI R3, R3, R16, RZ, 0x3 ;  /* 0x0000001003037211 */ /* 0x000fc800078f18ff */
[----:B------:R-:W-:Y:S01]  /*1920*/  LOP3.LUT R17, R3, 0xfffffff8, RZ, 0xc0, !PT ;  /* 0xfffffff803117812 */ /* 0x000fe200078ec0ff */
[----:B------:R-:W-:Y:S06]  /*1930*/  @P0 EXIT ;  /* 0x000000000000094d */ /* 0x000fec0003800000 */
[----:B------:R-:W-:Y:S01]  /*1940*/  LOP3.LUT R5, R2, 0x7ffffffc, RZ, 0xc0, !PT ;  /* 0x7ffffffc02057812 */ /* 0x000fe200078ec0ff */
[----:B------:R-:W-:Y:S01]  /*1950*/  IMAD.IADD R16, R16, 0x1, -R17 ;  /* 0x0000000110107824 */ /* 0x000fe200078e0a11 */
[----:B------:R-:W0:Y:S01]  /*1960*/  LDC.64 R2, c[0x0][0x658] ;  /* 0x00019600ff027b82 */ /* 0x000e220000000a00 */
[----:B------:R-:W-:Y:S02]  /*1970*/  LEA.HI R6, R7, R10, RZ, 0x5 ;  /* 0x0000000a07067211 */ /* 0x000fe400078f28ff */
[----:B------:R-:W-:Y:S01]  /*1980*/  IMAD.IADD R5, R10, 0x1, -R5 ;  /* 0x000000010a057824 */ /* 0x000fe200078e0a05 */
[----:B------:R-:W-:Y:S02]  /*1990*/  SHF.R.S32.HI R17, RZ, 0x1f, R16 ;  /* 0x0000001fff117819 */ /* 0x000fe40000011410 */
[----:B------:R-:W-:Y:S01]  /*19a0*/  SHF.R.S32.HI R11, RZ, 0x5, R6 ;  /* 0x00000005ff0b7819 */ /* 0x000fe20000011406 */
[----:B------:R-:W-:Y:S01]  /*19b0*/  IMAD.SHL.U32 R5, R5, 0x2, RZ ;  /* 0x0000000205057824 */ /* 0x000fe200078e00ff */
[----:B----45:R-:W-:Y:S01]  /*19c0*/  FSETP.NEU.AND P1, PT, R14, RZ, PT ;  /* 0x000000ff0e00720b */ /* 0x030fe20003f2d000 */
[----:B------:R-:W-:-:S03]  /*19d0*/  IMAD.WIDE R6, R9, 0x80, R16 ;  /* 0x0000008009067825 */ /* 0x000fc600078e0210 */
[----:B------:R-:W-:Y:S01]  /*19e0*/  SHF.R.S32.HI R9, RZ, 0x1f, R5 ;  /* 0x0000001fff097819 */ /* 0x000fe20000011405 */
[C---:B------:R-:W-:Y:S01]  /*19f0*/  IMAD R13, R11.reuse, -0x10, -R8 ;  /* 0xfffffff00b0d7824 */ /* 0x040fe200078e0a08 */
[C---:B------:R-:W-:Y:S01]  /*1a00*/  IADD3 R8, P0, R4.reuse, R5, RZ ;  /* 0x0000000504087210 */ /* 0x040fe20007f1e0ff */
[----:B------:R-:W-:Y:S01]  /*1a10*/  IMAD.WIDE R6, R11, 0x10, R6 ;  /* 0x000000100b067825 */ /* 0x000fe200078e0206 */
[----:B---3--:R-:W-:Y:S02]  /*1a20*/  IADD3 R15, -R5, UR5, -R4 ;  /* 0x00000005050f7c10 */ /* 0x008fe4000fffe904 */
[----:B------:R-:W-:Y:S02]  /*1a30*/  LEA.HI.X.SX32 R9, R4, R9, 0x1, P0 ;  /* 0x0000000904097211 */ /* 0x000fe400000f0eff */
[----:B------:R-:W-:Y:S02]  /*1a40*/  IADD3 R16, R13, UR4, -R16 ;  /* 0x000000040d107c10 */ /* 0x000fe4000fffe810 */
[----:B------:R-:W-:Y:S01]  /*1a50*/  ISETP.GT.AND P4, PT, R15, RZ, PT ;  /* 0x000000ff0f00720c */ /* 0x000fe20003f84270 */
[-C--:B0-----:R-:W-:Y:S01]  /*1a60*/  IMAD R4, R7, R2.reuse, RZ ;  /* 0x0000000207047224 */ /* 0x081fe200078e02ff */
[----:B------:R-:W-:Y:S01]  /*1a70*/  SHF.L.U64.HI R19, R2, 0x3, R3 ;  /* 0x0000000302137819 */ /* 0x000fe20000010203 */
[----:B------:R-:W-:Y:S01]  /*1a80*/  IMAD.WIDE.U32 R10, R6, R2, R8 ;  /* 0x00000002060a7225 */ /* 0x000fe200078e0008 */
[----:B------:R-:W-:-:S02]  /*1a90*/  P2R R5, PR, RZ, 0x10 ;  /* 0x00000010ff057803 */ /* 0x000fc40000000000 */
[----:B------:R-:W-:Y:S01]  /*1aa0*/  ISETP.GT.AND P0, PT, R16, RZ, P4 ;  /* 0x000000ff1000720c */ /* 0x000fe20002704270 */
[----:B------:R-:W-:Y:S01]  /*1ab0*/  IMAD R13, R6, R3, R4 ;  /* 0x00000003060d7224 */ /* 0x000fe200078e0204 */
[C---:B------:R-:W-:Y:S01]  /*1ac0*/  SHF.L.U64.HI R18, R2.reuse, 0x6, R3 ;  /* 0x0000000602127819 */ /* 0x040fe20000010203 */
[C---:B------:R-:W-:Y:S02]  /*1ad0*/  IMAD.SHL.U32 R20, R2.reuse, 0x8, RZ ;  /* 0x0000000802147824 */ /* 0x040fe400078e00ff */
[----:B------:R-:W-:Y:S02]  /*1ae0*/  IMAD.SHL.U32 R17, R2, 0x40, RZ ;  /* 0x0000004002117824 */ /* 0x000fe400078e00ff */
[----:B------:R-:W-:Y:S01]  /*1af0*/  IMAD.IADD R13, R11, 0x1, R13 ;  /* 0x000000010b0d7824 */ /* 0x000fe200078e020d */
[----:B------:R-:W-:Y:S06]  /*1b00*/  @!P1 BRA `(.L_x_28) ;  /* 0x00000030008c9947 */ /* 0x000fec0003800000 */
[----:B------:R-:W-:Y:S01]  /*1b10*/  ULDC.64 UR6, c[0x0][0x630] ;  /* 0x00018c0000067ab9 */ /* 0x000fe20000000a00 */
[----:B------:R-:W-:Y:S01]  /*1b20*/  ULDC.64 UR8, c[0x0][0x628] ;  /* 0x00018a0000087ab9 */ /* 0x000fe20000000a00 */
[----:B------:R-:W-:Y:S01]  /*1b30*/  IMAD R21, R7, UR6, RZ ;  /* 0x0000000607157c24 */ /* 0x000fe2000f8e02ff */
[----:B------:R-:W-:Y:S01]  /*1b40*/  ULDC.64 UR4, c[0x0][0x650] ;  /* 0x0001940000047ab9 */ /* 0x000fe20000000a00 */
[----:B------:R-:W-:-:S04]  /*1b50*/  IMAD.WIDE.U32 R2, R6, UR6, R8 ;  /* 0x0000000606027c25 */ /* 0x000fc8000f8e0008 */
[----:B------:R-:W-:Y:S01]  /*1b60*/  IMAD R21, R6, UR7, R21 ;  /* 0x0000000706157c24 */ /* 0x000fe2000f8e0215 */
[----:B------:R-:W-:-:S03]  /*1b70*/  LEA R4, P1, R2, UR8, 0x1 ;  /* 0x0000000802047c11 */ /* 0x000fc6000f8208ff */
[----:B------:R-:W-:-:S05]  /*1b80*/  IMAD.IADD R3, R3, 0x1, R21 ;  /* 0x0000000103037824 */ /* 0x000fca00078e0215 */
[----:B------:R-:W-:-:S05]  /*1b90*/  LEA.HI.X R5, R2, UR9, R3, 0x1, P1 ;  /* 0x0000000902057c11 */ /* 0x000fca00088f0c03 */
[----:B------:R-:W2:Y:S01]  /*1ba0*/  @P0 LDG.E.LTC128B.U16 R22, desc[UR12][R4.64] ;  /* 0x0000000c04160981 */ /* 0x000ea2000c1e1520 */
[----:B------:R-:W-:Y:S01]  /*1bb0*/  ISETP.GT.AND P3, PT, R15, 0x1, PT ;  /* 0x000000010f00780c */ /* 0x000fe20003f64270 */
[----:B------:R-:W-:Y:S01]  /*1bc0*/  BSSY B0, `(.L_x_29) ;  /* 0x000000c000007945 */ /* 0x000fe20003800000 */
[----:B------:R-:W-:Y:S02]  /*1bd0*/  LEA R2, P2, R10, UR4, 0x1 ;  /* 0x000000040a027c11 */ /* 0x000fe4000f8408ff */
[----:B------:R-:W-:Y:S01]  /*1be0*/  ISETP.GT.AND P1, PT, R16, RZ, P3 ;  /* 0x000000ff1000720c */ /* 0x000fe20001f24270 */
[----:B--2---:R-:W-:-:S05]  /*1bf0*/  HADD2.F32 R3, -RZ, R22.H0_H0 ;  /* 0x20000016ff037230 */ /* 0x004fca0000004100 */
[----:B------:R-:W-:-:S04]  /*1c00*/  FMUL R3, R3, R14 ;  /* 0x0000000e03037220 */ /* 0x000fc80000400000 */
[----:B------:R-:W-:-:S05]  /*1c10*/  FFMA R3, R56, R0, R3 ;  /* 0x0000000038037223 */ /* 0x000fca0000000003 */
[----:B------:R-:W-:Y:S02]  /*1c20*/  F2FP.F16.F32.PACK_AB R11, RZ, R3 ;  /* 0x00000003ff0b723e */ /* 0x000fe400000000ff */
[----:B------:R-:W-:Y:S02]  /*1c30*/  P2R R3, PR, RZ, 0x8 ;  /* 0x00000008ff037803 */ /* 0x000fe40000000000 */
[----:B------:R-:W-:-:S05]  /*1c40*/  LEA.HI.X R3, R10, UR5, R13, 0x1, P2 ;  /* 0x000000050a037c11 */ /* 0x000fca00090f0c0d */
[----:B------:R0:W-:Y:S01]  /*1c50*/  @P0 STG.E.U16 desc[UR12][R2.64], R11 ;  /* 0x0000000b02000986 */ /* 0x0001e2000c10150c */
[----:B------:R-:W-:Y:S05]  /*1c60*/  @!P1 BRA `(.L_x_30) ;  /* 0x0000000000049947 */ /* 0x000fea0003800000 */
[----:B------:R1:W5:Y:S02]  /*1c70*/  LDG.E.LTC128B.U16 R22, desc[UR12][R4.64+0x2] ;  /* 0x0000020c04167981 */ /* 0x000364000c1e1520 */
.L_x_30:
[----:B------:R-:W-:Y:S05]  /*1c80*/  BSYNC B0 ;  /* 0x0000000000007941 */ /* 0x000fea0003800000 */
.L_x_29:
[----:B------:R-:W-:Y:S01]  /*1c90*/  USHF.L.U32 UR4, UR6, 0x3, URZ ;  /* 0x0000000306047899 */ /* 0x000fe2000800063f */
[----:B-----5:R-:W-:Y:S01]  /*1ca0*/  HADD2.F32 R13, -RZ, R22.H0_H0 ;  /* 0x20000016ff0d7230 */ /* 0x020fe20000004100 */
[----:B------:R-:W-:Y:S01]  /*1cb0*/  USHF.L.U64.HI UR5, UR6, 0x3, UR7 ;  /* 0x0000000306057899 */ /* 0x000fe20008010207 */
[----:B------:R-:W-:-:S03]  /*1cc0*/  ISETP.GT.AND P0, PT, R16, 0x8, P4 ;  /* 0x000000081000780c */ /* 0x000fc60002704270 */
[----:B------:R-:W-:Y:S02]  /*1cd0*/  IMAD.U32 R10, RZ, RZ, UR4 ;  /* 0x00000004ff0a7e24 */ /* 0x000fe4000f8e00ff */
[----:B------:R-:W-:Y:S01]  /*1ce0*/  FMUL R56, R13, R14 ;  /* 0x0000000e0d387220 */ /* 0x000fe20000400000 */
[----:B0-----:R-:W-:-:S03]  /*1cf0*/  IMAD.U32 R11, RZ, RZ, UR5 ;  /* 0x00000005ff0b7e24 */ /* 0x001fc6000f8e00ff */
[----:B------:R-:W-:Y:S01]  /*1d00*/  FFMA R56, R57, R0, R56 ;  /* 0x0000000039387223 */ /* 0x000fe20000000038 */
[----:B------:R-:W-:-:S04]  /*1d10*/  IMAD.WIDE.U32 R12, R6, UR6, R10 ;  /* 0x00000006060c7c25 */ /* 0x000fc8000f8e000a */
[----:B------:R-:W-:Y:S02]  /*1d20*/  F2FP.F16.F32.PACK_AB R57, RZ, R56 ;  /* 0x00000038ff39723e */ /* 0x000fe400000000ff */
[----:B------:R-:W-:-:S03]  /*1d30*/  IADD3 R23, P2, R8, R12, RZ ;  /* 0x0000000c08177210 */ /* 0x000fc60007f5e0ff */
[----:B------:R0:W-:Y:S01]  /*1d40*/  @P1 STG.E.U16 desc[UR12][R2.64+0x2], R57 ;  /* 0x0000023902001986 */ /* 0x0001e2000c10150c */
[----:B------:R-:W-:Y:S02]  /*1d50*/  IADD3.X R56, R9, R21, R13, P2, !PT ;  /* 0x0000001509387210 */ /* 0x000fe400017fe40d */
[----:B------:R-:W-:-:S04]  /*1d60*/  LEA R12, P2, R23, UR8, 0x1 ;  /* 0x00000008170c7c11 */ /* 0x000fc8000f8408ff */
[----:B------:R-:W-:-:S05]  /*1d70*/  LEA.HI.X R13, R23, UR9, R56, 0x1, P2 ;  /* 0x00000009170d7c11 */ /* 0x000fca00090f0c38 */
[----:B------:R-:W2:Y:S01]  /*1d80*/  @P0 LDG.E.LTC128B.U16 R22, desc[UR12][R12.64] ;  /* 0x0000000c0c160981 */ /* 0x000ea2000c1e1520 */
[C---:B------:R-:W-:Y:S01]  /*1d90*/  IMAD.SHL.U32 R23, R20.reuse, 0x2, RZ ;  /* 0x0000000214177824 */ /* 0x040fe200078e00ff */
[----:B------:R-:W-:Y:S01]  /*1da0*/  SHF.L.U64.HI R19, R20, 0x1, R19 ;  /* 0x0000000114137819 */ /* 0x000fe20000010213 */
[----:B------:R-:W-:Y:S01]  /*1db0*/  BSSY B0, `(.L_x_31) ;  /* 0x000000b000007945 */ /* 0x000fe20003800000 */
[----:B------:R-:W-:Y:S02]  /*1dc0*/  ISETP.GT.AND P1, PT, R16, 0x8, P3 ;  /* 0x000000081000780c */ /* 0x000fe40001f24270 */
[----:B------:R-:W-:Y:S01]  /*1dd0*/  IADD3 R20, P2, R23, R2, RZ ;  /* 0x0000000217147210 */ /* 0x000fe20007f5e0ff */
[----:B--2---:R-:W-:-:S05]  /*1de0*/  HADD2.F32 R21, -RZ, R22.H0_H0 ;  /* 0x20000016ff157230 */ /* 0x004fca0000004100 */
[----:B------:R-:W-:-:S04]  /*1df0*/  FMUL R21, R21, R14 ;  /* 0x0000000e15157220 */ /* 0x000fc80000400000 */
[----:B------:R-:W-:-:S05]  /*1e00*/  FFMA R21, R58, R0, R21 ;  /* 0x000000003a157223 */ /* 0x000fca0000000015 */
[----:B------:R-:W-:Y:S01]  /*1e10*/  F2FP.F16.F32.PACK_AB R56, RZ, R21 ;  /* 0x00000015ff38723e */ /* 0x000fe200000000ff */
[----:B------:R-:W-:-:S05]  /*1e20*/  IMAD.X R21, R19, 0x1, R3, P2 ;  /* 0x0000000113157824 */ /* 0x000fca00010e0603 */
[----:B------:R0:W-:Y:S01]  /*1e30*/  @P0 STG.E.U16 desc[UR12][R20.64], R56 ;  /* 0x0000003814000986 */ /* 0x0001e2000c10150c */
[----:B------:R-:W-:Y:S05]  /*1e40*/  @!P1 BRA `(.L_x_32) ;  /* 0x0000000000049947 */ /* 0x000fea0003800000 */
[----:B------:R2:W5:Y:S02]  /*1e50*/  LDG.E.LTC128B.U16 R22, desc[UR12][R12.64+0x2] ;  /* 0x0000020c0c167981 */ /* 0x000564000c1e1520 */
.L_x_32:
[----:B------:R-:W-:Y:S05]  /*1e60*/  BSYNC B0 ;  /* 0x0000000000007941 */ /* 0x000fea0003800000 */
.L_x_31:
[----:B0----5:R-:W-:Y:S01]  /*1e70*/  HADD2.F32 R57, -RZ, R22.H0_H0 ;  /* 0x20000016ff397230 */ /* 0x021fe20000004100 */
[----:B------:R-:W-:Y:S01]  /*1e80*/  ISETP.GT.AND P3, PT, R15, 0x8, PT ;  /* 0x000000080f00780c */ /* 0x000fe20003f64270 */
[----:B------:R-:W-:Y:S03]  /*1e90*/  BSSY B0, `(.L_x_33) ;  /* 0x0000009000007945 */ /* 0x000fe60003800000 */
[----:B------:R-:W-:Y:S01]  /*1ea0*/  FMUL R56, R57, R14 ;  /* 0x0000000e39387220 */ /* 0x000fe20000400000 */
[----:B------:R-:W-:Y:S02]  /*1eb0*/  ISETP.GT.AND P0, PT, R16, RZ, P3 ;  /* 0x000000ff1000720c */ /* 0x000fe40001f04270 */
[----:B------:R-:W-:Y:S01]  /*1ec0*/  P2R R57, PR, RZ, 0x8 ;  /* 0x00000008ff397803 */ /* 0x000fe20000000000 */
[----:B------:R-:W-:-:S05]  /*1ed0*/  FFMA R56, R59, R0, R56 ;  /* 0x000000003b387223 */ /* 0x000fca0000000038 */
[----:B------:R-:W-:-:S05]  /*1ee0*/  F2FP.F16.F32.PACK_AB R56, RZ, R56 ;  /* 0x00000038ff38723e */ /* 0x000fca00000000ff */
[----:B------:R0:W-:Y:S01]  /*1ef0*/  @P1 STG.E.U16 desc[UR12][R20.64+0x2], R56 ;  /* 0x0000023814001986 */ /* 0x0001e2000c10150c */
[----:B------:R-:W-:Y:S05]  /*1f00*/  @!P0 BRA `(.L_x_34) ;  /* 0x0000000000048947 */ /* 0x000fea0003800000 */
[----:B------:R3:W5:Y:S02]  /*1f10*/  LDG.E.LTC128B.U16 R22, desc[UR12][R4.64+0x10] ;  /* 0x0000100c04167981 */ /* 0x000764000c1e1520 */
.L_x_34:
[----:B------:R-:W-:Y:S05]  /*1f20*/  BSYNC B0 ;  /* 0x0000000000007941 */ /* 0x000fea0003800000 */
.L_x_33:
[----:B-----5:R-:W-:Y:S01]  /*1f30*/  HADD2.F32 R57, -RZ, R22.H0_H0 ;  /* 0x20000016ff397230 */ /* 0x020fe20000004100 */
[----:B------:R-:W-:Y:S01]  /*1f40*/  ISETP.GT.AND P2, PT, R15, 0x9, PT ;  /* 0x000000090f00780c */ /* 0x000fe20003f44270 */
[----:B------:R-:W-:Y:S03]  /*1f50*/  BSSY B0, `(.L_x_35) ;  /* 0x0000009000007945 */ /* 0x000fe60003800000 */
[----:B------:R-:W-:Y:S01]  /*1f60*/  FMUL R57, R57, R14 ;  /* 0x0000000e39397220 */ /* 0x000fe20000400000 */
[----:B------:R-:W-:Y:S02]  /*1f70*/  ISETP.GT.AND P1, PT, R16, RZ, P2 ;  /* 0x000000ff1000720c */ /* 0x000fe40001724270 */
[----:B0-----:R-:W-:Y:S01]  /*1f80*/  P2R R56, PR, RZ, 0x4 ;  /* 0x00000004ff387803 */ /* 0x001fe20000000000 */
[----:B------:R-:W-:-:S05]  /*1f90*/  FFMA R57, R60, R0, R57 ;  /* 0x000000003c397223 */ /* 0x000fca0000000039 */
[----:B------:R-:W-:-:S05]  /*1fa0*/  F2FP.F16.F32.PACK_AB R57, RZ, R57 ;  /* 0x00000039ff39723e */ /* 0x000fca00000000ff */
[----:B------:R0:W-:Y:S01]  /*1fb0*/  @P0 STG.E.U16 desc[UR12][R2.64+0x10], R57 ;  /* 0x0000103902000986 */ /* 0x0001e2000c10150c */
[----:B------:R-:W-:Y:S05]  /*1fc0*/  @!P1 BRA `(.L_x_36) ;  /* 0x0000000000049947 */ /* 0x000fea0003800000 */
[----:B------:R4:W5:Y:S02]  /*1fd0*/  LDG.E.LTC128B.U16 R22, desc[UR12][R4.64+0x12] ;  /* 0x0000120c04167981 */ /* 0x000964000c1e1520 */
.L_x_36:
[----:B------:R-:W-:Y:S05]  /*1fe0*/  BSYNC B0 ;  /* 0x0000000000007941 */ /* 0x000fea0003800000 */
.L_x_35:
[----:B0----5:R-:W-:Y:S01]  /*1ff0*/  HADD2.F32 R57, -RZ, R22.H0_H0 ;  /* 0x20000016ff397230 */ /* 0x021fe20000004100 */
[----:B------:R-:W-:Y:S01]  /*2000*/  ISETP.GT.AND P0, PT, R16, 0x8, P3 ;  /* 0x000000081000780c */ /* 0x000fe20001f04270 */
[----:B------:R-:W-:Y:S03]  /*2010*/  BSSY B0, `(.L_x_37) ;  /* 0x0000007000007945 */ /* 0x000fe60003800000 */
[----:B------:R-:W-:-:S04]  /*2020*/  FMUL R56, R57, R14 ;  /* 0x0000000e39387220 */ /* 0x000fc80000400000 */
[----:B------:R-:W-:-:S05]  /*2030*/  FFMA R56, R61, R0, R56 ;  /* 0x000000003d387223 */ /* 0x000fca0000000038 */
[----:B------:R-:W-:-:S05]  /*2040*/  F2FP.F16.F32.PACK_AB R56, RZ, R56 ;  /* 0x00000038ff38723e */ /* 0x000fca00000000ff */
[----:B------:R0:W-:Y:S01]  /*2050*/  @P1 STG.E.U16 desc[UR12][R2.64+0x12], R56 ;  /* 0x0000123802001986 */ /* 0x0001e2000c10150c */
[----:B------:R-:W-:Y:S05]  /*2060*/  @!P0 BRA `(.L_x_38) ;  /* 0x0000000000048947 */ /* 0x000fea0003800000 */
[----:B------:R0:W5:Y:S02]  /*2070*/  LDG.E.LTC128B.U16 R22, desc[UR12][R12.64+0x10] ;  /* 0x0000100c0c167981 */ /* 0x000164000c1e1520 */
.L_x_38:
[----:B------:R-:W-:Y:S05]  /*2080*/  BSYNC B0 ;  /* 0x0000000000007941 */ /* 0x000fea0003800000 */
.L_x_37:
[----:B-----5:R-:W-:Y:S01]  /*2090*/  HADD2.F32 R57, -RZ, R22.H0_H0 ;  /* 0x20000016ff397230 */ /* 0x020fe20000004100 */
        /* <DEDUP_REMOVED lines=8> */
.L_x_40:
[----:B------:R-:W-:Y:S05]  /*2120*/  BSYNC B0 ;  /* 0x0000000000007941 */ /* 0x000fea0003800000 */
.L_x_39:
[----:B-----5:R-:W-:Y:S01]  /*2130*/  HADD2.F32 R59, -RZ, R22.H0_H0 ;  /* 0x20000016ff3b7230 */ /* 0x020fe20000004100 */
[----:B------:R-:W-:Y:S01]  /*2140*/  ISETP.GT.AND P3, PT, R15, 0x10, PT ;  /* 0x000000100f00780c */ /* 0x000fe20003f64270 */
[C---:B0-----:R-:W-:Y:S01]  /*2150*/  IMAD.SHL.U32 R57, R17.reuse, 0x2, RZ ;  /* 0x0000000211397824 */ /* 0x041fe200078e00ff */
[----:B------:R-:W-:Y:S01]  /*2160*/  SHF.L.U64.HI R17, R17, 0x1, R18 ;  /* 0x0000000111117819 */ /* 0x000fe20000010212 */
[----:B------:R-:W-:Y:S01]  /*2170*/  BSSY B0, `(.L_x_41) ;  /* 0x000000b000007945 */ /* 0x000fe20003800000 */
[----:B------:R-:W-:Y:S02]  /*2180*/  FMUL R56, R59, R14 ;  /* 0x0000000e3b387220 */ /* 0x000fe40000400000 */
[----:B------:R-:W-:Y:S02]  /*2190*/  IADD3 R18, P0, P2, R57, R2, R23 ;  /* 0x0000000239127210 */ /* 0x000fe40007a1e017 */
[----:B------:R-:W-:Y:S01]  /*21a0*/  FFMA R56, R63, R0, R56 ;  /* 0x000000003f387223 */ /* 0x000fe20000000038 */
[----:B------:R-:W-:-:S02]  /*21b0*/  P2R R23, PR, RZ, 0x8 ;  /* 0x00000008ff177803 */ /* 0x000fc40000000000 */
[----:B------:R-:W-:Y:S02]  /*21c0*/  IADD3.X R19, R17, R3, R19, P0, P2 ;  /* 0x0000000311137210 */ /* 0x000fe400007e4413 */
[----:B------:R-:W-:Y:S02]  /*21d0*/  F2FP.F16.F32.PACK_AB R56, RZ, R56 ;  /* 0x00000038ff38723e */ /* 0x000fe400000000ff */
[----:B------:R-:W-:-:S03]  /*21e0*/  ISETP.GT.AND P0, PT, R16, RZ, P3 ;  /* 0x000000ff1000720c */ /* 0x000fc60001f04270 */
[----:B------:R0:W-:Y:S10]  /*21f0*/  @P1 STG.E.U16 desc[UR12][R20.64+0x12], R56 ;  /* 0x0000123814001986 */ /* 0x0001f4000c10150c */
[----:B------:R-:W-:Y:S05]  /*2200*/  @!P0 BRA `(.L_x_42) ;  /* 0x0000000000048947 */ /* 0x000fea0003800000 */
[----:B------:R0:W5:Y:S02]  /*2210*/  LDG.E.LTC128B.U16 R22, desc[UR12][R4.64+0x20] ;  /* 0x0000200c04167981 */ /* 0x000164000c1e1520 */
.L_x_42:
[----:B------:R-:W-:Y:S05]  /*2220*/  BSYNC B0 ;  /* 0x0000000000007941 */ /* 0x000fea0003800000 */
.L_x_41:
[----:B-----5:R-:W-:Y:S01]  /*2230*/  HADD2.F32 R23, -RZ, R22.H0_H0 ;  /* 0x20000016ff177230 */ /* 0x020fe20000004100 */
[----:B------:R-:W-:Y:S01]  /*2240*/  ISETP.GT.AND P1, PT, R15, 0x11, PT ;  /* 0x000000110f00780c */ /* 0x000fe20003f24270 */
[----:B------:R-:W-:Y:S03]  /*2250*/  BSSY B0, `(.L_x_43) ;  /* 0x0000009000007945 */ /* 0x000fe60003800000 */
[----:B------:R-:W-:-:S04]  /*2260*/  FMUL R23, R23, R14 ;  /* 0x0000000e17177220 */ /* 0x000fc80000400000 */
[----:B------:R-:W-:-:S05]  /*2270*/  FFMA R23, R64, R0, R23 ;  /* 0x0000000040177223 */ /* 0x000fca0000000017 */
[----:B------:R-:W-:-:S05]  /*2280*/  F2FP.F16.F32.PACK_AB R23, RZ, R23 ;  /* 0x00000017ff17723e */ /* 0x000fca00000000ff */
[----:B------:R1:W-:Y:S01]  /*2290*/  @P0 STG.E.U16 desc[UR12][R2.64+0x20], R23 ;  /* 0x0000201702000986 */ /* 0x0003e2000c10150c */
[----:B------:R-:W-:Y:S02]  /*22a0*/  ISETP.GT.AND P0, PT, R16, RZ, P1 ;  /* 0x000000ff1000720c */ /* 0x000fe40000f04270 */
[----:B-1----:R-:W-:-:S11]  /*22b0*/  P2R R23, PR, RZ, 0x2 ;  /* 0x00000002ff177803 */ /* 0x002fd60000000000 */
[----:B------:R-:W-:Y:S05]  /*22c0*/  @!P0 BRA `(.L_x_44) ;  /* 0x0000000000048947 */ /* 0x000fea0003800000 */
[----:B------:R1:W5:Y:S02]  /*22d0*/  LDG.E.LTC128B.U16 R22, desc[UR12][R4.64+0x22] ;  /* 0x0000220c04167981 */ /* 0x000364000c1e1520 */
.L_x_44:
[----:B------:R-:W-:Y:S05]  /*22e0*/  BSYNC B0 ;  /* 0x0000000000007941 */ /* 0x000fea0003800000 */
.L_x_43:
[----:B-----5:R-:W-:Y:S01]  /*22f0*/  HADD2.F32 R23, -RZ, R22.H0_H0 ;  /* 0x20000016ff177230 */ /* 0x020fe20000004100 */
[----:B------:R-:W-:Y:S04]  /*2300*/  BSSY B0, `(.L_x_45) ;  /* 0x0000008000007945 */ /* 0x000fe80003800000 */
[----:B0-----:R-:W-:-:S04]  /*2310*/  FMUL R56, R23, R14 ;  /* 0x0000000e17387220 */ /* 0x001fc80000400000 */
[----:B------:R-:W-:-:S05]  /*2320*/  FFMA R56, R65, R0, R56 ;  /* 0x0000000041387223 */ /* 0x000fca0000000038 */
[----:B------:R-:W-:-:S05]  /*2330*/  F2FP.F16.F32.PACK_AB R56, RZ, R56 ;  /* 0x00000038ff38723e */ /* 0x000fca00000000ff */
[----:B------:R0:W-:Y:S01]  /*2340*/  @P0 STG.E.U16 desc[UR12][R2.64+0x22], R56 ;  /* 0x0000223802000986 */ /* 0x0001e2000c10150c */
[----:B------:R-:W-:-:S13]  /*2350*/  ISETP.GT.AND P0, PT, R16, 0x8, P3 ;  /* 0x000000081000780c */ /* 0x000fda0001f04270 */
[----:B0-----:R-:W-:Y:S05]  /*2360*/  @!P0 BRA `(.L_x_46) ;  /* 0x0000000000048947 */ /* 0x001fea0003800000 */
[----:B------:R0:W5:Y:S02]  /*2370*/  LDG.E.LTC128B.U16 R22, desc[UR12][R12.64+0x20] ;  /* 0x0000200c0c167981 */ /* 0x000164000c1e1520 */
.L_x_46:
[----:B------:R-:W-:Y:S05]  /*2380*/  BSYNC B0 ;  /* 0x0000000000007941 */ /* 0x000fea0003800000 */
.L_x_45:
[----:B-----5:R-:W-:Y:S01]  /*2390*/  HADD2.F32 R23, -RZ, R22.H0_H0 ;  /* 0x20000016ff177230 */ /* 0x020fe20000004100 */
[----:B------:R-:W-:Y:S01]  /*23a0*/  BSSY B0, `(.L_x_47) ;  /* 0x000000c000007945 */ /* 0x000fe20003800000 */
[----:B------:R-:W-:-:S03]  /*23b0*/  PRMT R56, R22, 0x7610, R56 ;  /* 0x0000761016387816 */ /* 0x000fc60000000038 */
[----:B------:R-:W-:-:S04]  /*23c0*/  FMUL R23, R23, R14 ;  /* 0x0000000e17177220 */ /* 0x000fc80000400000 */
[----:B------:R-:W-:-:S05]  /*23d0*/  FFMA R23, R66, R0, R23 ;  /* 0x0000000042177223 */ /* 0x000fca0000000017 */
[----:B------:R-:W-:-:S04]  /*23e0*/  F2FP.F16.F32.PACK_AB R23, RZ, R23 ;  /* 0x00000017ff17723e */ /* 0x000fc800000000ff */
[----:B------:R-:W-:-:S05]  /*23f0*/  PRMT R58, R23, 0x7610, R58 ;  /* 0x00007610173a7816 */ /* 0x000fca000000003a */
[----:B------:R0:W-:Y:S01]  /*2400*/  @P0 STG.E.U16 desc[UR12][R20.64+0x20], R58 ;  /* 0x0000203a14000986 */ /* 0x0001e2000c10150c */
[----:B------:R-:W-:-:S05]  /*2410*/  IADD3 R59, P0, R6, 0x40, RZ ;  /* 0x00000040063b7810 */ /* 0x000fca0007f1e0ff */
[----:B------:R-:W-:Y:S01]  /*2420*/  IMAD.X R23, RZ, RZ, R7, P0 ;  /* 0x000000ffff177224 */ /* 0x000fe200000e0607 */
[----:B------:R-:W-:-:S13]  /*2430*/  ISETP.GT.AND P0, PT, R16, 0x8, P1 ;  /* 0x000000081000780c */ /* 0x000fda0000f04270 */
[----:B0-----:R-:W-:Y:S05]  /*2440*/  @!P0 BRA `(.L_x_48) ;  /* 0x0000000000048947 */ /* 0x001fea0003800000 */
[----:B------:R0:W5:Y:S02]  /*2450*/  LDG.E.LTC128B.U16 R56, desc[UR12][R12.64+0x22] ;  /* 0x0000220c0c387981 */ /* 0x000164000c1e1520 */
.L_x_48:
[----:B------:R-:W-:Y:S05]  /*2460*/  BSYNC B0 ;  /* 0x0000000000007941 */ /* 0x000fea0003800000 */
.L_x_47:
[----:B-----5:R-:W-:Y:S01]  /*2470*/  HADD2.F32 R7, -RZ, R56.H0_H0 ;  /* 0x20000038ff077230 */ /* 0x020fe20000004100 */
[----:B------:R-:W-:Y:S01]  /*2480*/  ISETP.GT.AND P2, PT, R15, 0x18, PT ;  /* 0x000000180f00780c */ /* 0x000fe20003f44270 */
[----:B------:R-:W-:Y:S01]  /*2490*/  IMAD.WIDE.U32 R10, R59, UR6, R10 ;  /* 0x000000063b0a7c25 */ /* 0x000fe2000f8e000a */
[----:B------:R-:W-:Y:S03]  /*24a0*/  BSSY B0, `(.L_x_49) ;  /* 0x0000014000007945 */ /* 0x000fe60003800000 */
[----:B------:R-:W-:-:S04]  /*24b0*/  FMUL R6, R7, R14 ;  /* 0x0000000e07067220 */ /* 0x000fc80000400000 */
[----:B------:R-:W-:-:S05]  /*24c0*/  FFMA R6, R67, R0, R6 ;  /* 0x0000000043067223 */ /* 0x000fca0000000006 */
[----:B------:R-:W-:Y:S01]  /*24d0*/  F2FP.F16.F32.PACK_AB R7, RZ, R6 ;  /* 0x00000006ff07723e */ /* 0x000fe200000000ff */
[----:B------:R-:W-:Y:S02]  /*24e0*/  IMAD R6, R23, UR6, RZ ;  /* 0x0000000617067c24 */ /* 0x000fe4000f8e02ff */
[----:B------:R-:W-:Y:S01]  /*24f0*/  IMAD.WIDE.U32 R22, R59, UR6, R8 ;  /* 0x000000063b167c25 */ /* 0x000fe2000f8e0008 */
[----:B------:R-:W-:-:S03]  /*2500*/  PRMT R58, R7, 0x7610, R58 ;  /* 0x00007610073a7816 */ /* 0x000fc6000000003a */
[----:B------:R-:W-:Y:S02]  /*2510*/  IMAD R61, R59, UR7, R6 ;  /* 0x000000073b3d7c24 */ /* 0x000fe4000f8e0206 */
[----:B------:R0:W-:Y:S01]  /*2520*/  @P0 STG.E.U16 desc[UR12][R20.64+0x22], R58 ;  /* 0x0000223a14000986 */ /* 0x0001e2000c10150c */
[----:B------:R-:W-:Y:S01]  /*2530*/  LEA R6, P0, R22, UR8, 0x1 ;  /* 0x0000000816067c11 */ /* 0x000fe2000f8008ff */
[----:B------:R-:W-:-:S05]  /*2540*/  IMAD.IADD R7, R23, 0x1, R61 ;  /* 0x0000000117077824 */ /* 0x000fca00078e023d */
[----:B------:R-:W-:Y:S02]  /*2550*/  LEA.HI.X R7, R22, UR9, R7, 0x1, P0 ;  /* 0x0000000916077c11 */ /* 0x000fe400080f0c07 */
[----:B------:R-:W-:-:S04]  /*2560*/  IADD3 R10, P0, R8, R10, RZ ;  /* 0x0000000a080a7210 */ /* 0x000fc80007f1e0ff */
[----:B------:R-:W-:Y:S02]  /*2570*/  IADD3.X R9, R9, R61, R11, P0, !PT ;  /* 0x0000003d09097210 */ /* 0x000fe400007fe40b */
[----:B------:R-:W-:-:S04]  /*2580*/  LEA R8, P0, R10, UR8, 0x1 ;  /* 0x000000080a087c11 */ /* 0x000fc8000f8008ff */
[----:B------:R-:W-:Y:S02]  /*2590*/  LEA.HI.X R9, R10, UR9, R9, 0x1, P0 ;  /* 0x000000090a097c11 */ /* 0x000fe400080f0c09 */
[----:B------:R-:W-:Y:S02]  /*25a0*/  ISETP.GT.AND P0, PT, R16, RZ, P2 ;  /* 0x000000ff1000720c */ /* 0x000fe40001704270 */
[----:B------:R-:W-:-:S11]  /*25b0*/  P2R R10, PR, RZ, 0x4 ;  /* 0x00000004ff0a7803 */ /* 0x000fd60000000000 */
[----:B0-----:R-:W-:Y:S05]  /*25c0*/  @!P0 BRA `(.L_x_50) ;  /* 0x0000000000048947 */ /* 0x001fea0003800000 */
[----:B------:R0:W5:Y:S02]  /*25d0*/  LDG.E.LTC128B.U16 R56, desc[UR12][R4.64+0x30] ;  /* 0x0000300c04387981 */ /* 0x000164000c1e1520 */
.L_x_50:
[----:B------:R-:W-:Y:S05]  /*25e0*/  BSYNC B0 ;  /* 0x0000000000007941 */ /* 0x000fea0003800000 */
.L_x_49:
[----:B-----5:R-:W-:Y:S01]  /*25f0*/  HADD2.F32 R11, -RZ, R56.H0_H0 ;  /* 0x20000038ff0b7230 */ /* 0x020fe20000004100 */
[----:B------:R-:W-:Y:S01]  /*2600*/  ISETP.GT.AND P1, PT, R15, 0x19, PT ;  /* 0x000000190f00780c */ /* 0x000fe20003f24270 */
[----:B------:R-:W-:Y:S03]  /*2610*/  BSSY B0, `(.L_x_51) ;  /* 0x0000009000007945 */ /* 0x000fe60003800000 */
[----:B------:R-:W-:Y:S01]  /*2620*/  FMUL R11, R11, R14 ;  /* 0x0000000e0b0b7220 */ /* 0x000fe20000400000 */
[----:B------:R-:W-:-:S03]  /*2630*/  P2R R10, PR, RZ, 0x2 ;  /* 0x00000002ff0a7803 */ /* 0x000fc60000000000 */
[----:B------:R-:W-:-:S05]  /*2640*/  FFMA R11, R68, R0, R11 ;  /* 0x00000000440b7223 */ /* 0x000fca000000000b */
[----:B------:R-:W-:-:S05]  /*2650*/  F2FP.F16.F32.PACK_AB R11, RZ, R11 ;  /* 0x0000000bff0b723e */ /* 0x000fca00000000ff */
[----:B------:R0:W-:Y:S01]  /*2660*/  @P0 STG.E.U16 desc[UR12][R2.64+0x30], R11 ;  /* 0x0000300b02000986 */ /* 0x0001e2000c10150c */
[----:B------:R-:W-:-:S13]  /*2670*/  ISETP.GT.AND P0, PT, R16, RZ, P1 ;  /* 0x000000ff1000720c */ /* 0x000fda0000f04270 */
[----:B0-----:R-:W-:Y:S05]  /*2680*/  @!P0 BRA `(.L_x_52) ;  /* 0x0000000000048947 */ /* 0x001fea0003800000 */
[----:B------:R0:W5:Y:S02]  /*2690*/  LDG.E.LTC128B.U16 R56, desc[UR12][R4.64+0x32] ;  /* 0x0000320c04387981 */ /* 0x000164000c1e1520 */
.L_x_52:
[----:B------:R-:W-:Y:S05]  /*26a0*/  BSYNC B0 ;  /* 0x0000000000007941 */ /* 0x000fea0003800000 */
.L_x_51:
[----:B-----5:R-:W-:Y:S01]  /*26b0*/  HADD2.F32 R11, -RZ, R56.H0_H0 ;  /* 0x20000038ff0b7230 */ /* 0x020fe20000004100 */
[----:B------:R-:W-:Y:S04]  /*26c0*/  BSSY B0, `(.L_x_53) ;  /* 0x0000008000007945 */ /* 0x000fe80003800000 */
[----:B------:R-:W-:-:S04]  /*26d0*/  FMUL R10, R11, R14 ;  /* 0x0000000e0b0a7220 */ /* 0x000fc80000400000 */
[----:B------:R-:W-:-:S05]  /*26e0*/  FFMA R10, R69, R0, R10 ;  /* 0x00000000450a7223 */ /* 0x000fca000000000a */
[----:B------:R-:W-:-:S05]  /*26f0*/  F2FP.F16.F32.PACK_AB R10, RZ, R10 ;  /* 0x0000000aff0a723e */ /* 0x000fca00000000ff */
[----:B------:R0:W-:Y:S01]  /*2700*/  @P0 STG.E.U16 desc[UR12][R2.64+0x32], R10 ;  /* 0x0000320a02000986 */ /* 0x0001e2000c10150c */
[----:B------:R-:W-:-:S13]  /*2710*/  ISETP.GT.AND P0, PT, R16, 0x8, P2 ;  /* 0x000000081000780c */ /* 0x000fda0001704270 */
[----:B0-----:R-:W-:Y:S05]  /*2720*/  @!P0 BRA `(.L_x_54) ;  /* 0x0000000000048947 */ /* 0x001fea0003800000 */
[----:B------:R0:W5:Y:S02]  /*2730*/  LDG.E.LTC128B.U16 R56, desc[UR12][R12.64+0x30] ;  /* 0x0000300c0c387981 */ /* 0x000164000c1e1520 */
.L_x_54:
[----:B------:R-:W-:Y:S05]  /*2740*/  BSYNC B0 ;  /* 0x0000000000007941 */ /* 0x000fea0003800000 */
.L_x_53:
        /* <DEDUP_REMOVED lines=9> */
.L_x_56:
[----:B------:R-:W-:Y:S05]  /*27e0*/  BSYNC B0 ;  /* 0x0000000000007941 */ /* 0x000fea0003800000 */
.L_x_55:
        /* <DEDUP_REMOVED lines=11> */
.L_x_58:
[----:B------:R-:W-:Y:S05]  /*28a0*/  BSYNC B0 ;  /* 0x0000000000007941 */ /* 0x000fea0003800000 */
.L_x_57:
        /* <DEDUP_REMOVED lines=11> */
.L_x_60:
[----:B------:R-:W-:Y:S05]  /*2960*/  BSYNC B0 ;  /* 0x0000000000007941 */ /* 0x000fea0003800000 */
.L_x_59:
        /* <DEDUP_REMOVED lines=9> */
.L_x_62:
[----:B------:R-:W-:Y:S05]  /*2a00*/  BSYNC B0 ;  /* 0x0000000000007941 */ /* 0x000fea0003800000 */
.L_x_61:
        /* <DEDUP_REMOVED lines=9> */
.L_x_64:
[----:B------:R-:W-:Y:S05]  /*2aa0*/  BSYNC B0 ;  /* 0x0000000000007941 */ /* 0x000fea0003800000 */
.L_x_63:
        /* <DEDUP_REMOVED lines=11> */
.L_x_66:
[----:B------:R-:W-:Y:S05]  /*2b60*/  BSYNC B0 ;  /* 0x0000000000007941 */ /* 0x000fea0003800000 */
.L_x_65:
[----:B-----5:R-:W-:Y:S01]  /*2b70*/  HADD2.F32 R11, -RZ, R56.H0_H0 ;  /* 0x20000038ff0b7230 */ /* 0x020fe20000004100 */
[----:B------:R-:W-:Y:S01]  /*2b80*/  ISETP.GT.AND P4, PT, R15, 0x29, PT ;  /* 0x000000290f00780c */ /* 0x000fe20003f84270 */
[----:B------:R-:W-:Y:S03]  /*2b90*/  BSSY B0, `(.L_x_67) ;  /* 0x0000008000007945 */ /* 0x000fe60003800000 */
[----:B------:R-:W-:-:S04]  /*2ba0*/  FMUL R11, R11, R14 ;  /* 0x0000000e0b0b7220 */ /* 0x000fc80000400000 */
[----:B------:R-:W-:-:S05]  /*2bb0*/  FFMA R11, R76, R0, R11 ;  /* 0x000000004c0b7223 */ /* 0x000fca000000000b */
[----:B------:R-:W-:-:S05]  /*2bc0*/  F2FP.F16.F32.PACK_AB R11, RZ, R11 ;  /* 0x0000000bff0b723e */ /* 0x000fca00000000ff */
[----:B------:R0:W-:Y:S01]  /*2bd0*/  @P0 STG.E.U16 desc[UR12][R2.64+0x50], R11 ;  /* 0x0000500b02000986 */ /* 0x0001e2000c10150c */
[----:B------:R-:W-:-:S13]  /*2be0*/  ISETP.GT.AND P0, PT, R16, RZ, P4 ;  /* 0x000000ff1000720c */ /* 0x000fda0002704270 */
[----:B0-----:R-:W-:Y:S05]  /*2bf0*/  @!P0 BRA `(.L_x_68) ;  /* 0x0000000000048947 */ /* 0x001fea0003800000 */
[----:B------:R0:W5:Y:S02]  /*2c00*/  LDG.E.LTC128B.U16 R56, desc[UR12][R4.64+0x52] ;  /* 0x0000520c04387981 */ /* 0x000164000c1e1520 */
.L_x_68:
[----:B------:R-:W-:Y:S05]  /*2c10*/  BSYNC B0 ;  /* 0x0000000000007941 */ /* 0x000fea0003800000 */
.L_x_67:
        /* <DEDUP_REMOVED lines=9> */
.L_x_70:
[----:B------:R-:W-:Y:S05]  /*2cb0*/  BSYNC B0 ;  /* 0x0000000000007941 */ /* 0x000fea0003800000 */
.L_x_69:
        /* <DEDUP_REMOVED lines=9> */
.L_x_72:
[----:B------:R-:W-:Y:S05]  /*2d50*/  BSYNC B0 ;  /* 0x0000000000007941 */ /* 0x000fea0003800000 */
.L_x_71:
        /* <DEDUP_REMOVED lines=10> */
.L_x_74:
[----:B------:R-:W-:Y:S05]  /*2e00*/  BSYNC B0 ;  /* 0x0000000000007941 */ /* 0x000fea0003800000 */
.L_x_73:
        /* <DEDUP_REMOVED lines=10> */
.L_x_76:
[----:B------:R-:W-:Y:S05]  /*2eb0*/  BSYNC B0 ;  /* 0x0000000000007941 */ /* 0x000fea0003800000 */
.L_x_75:
        /* <DEDUP_REMOVED lines=9> */
.L_x_78:
[----:B------:R-:W-:Y:S05]  /*2f50*/  BSYNC B0 ;  /* 0x0000000000007941 */ /* 0x000fea0003800000 */
.L_x_77:
        /* <DEDUP_REMOVED lines=9> */
.L_x_80:
[----:B------:R-:W-:Y:S05]  /*2ff0*/  BSYNC B0 ;  /* 0x0000000000007941 */ /* 0x000fea0003800000 */
.L_x_79:
        /* <DEDUP_REMOVED lines=10> */
.L_x_82:
[----:B------:R-:W-:Y:S05]  /*30a0*/  BSYNC B0 ;  /* 0x0000000000007941 */ /* 0x000fea0003800000 */
.L_x_81:
[----:B-----5:R-:W-:Y:S01]  /*30b0*/  HADD2.F32 R11, -RZ, R56.H0_H0 ;  /* 0x20000038ff0b7230 */ /* 0x020fe20000004100 */
[----:B------:R-:W-:Y:S04]  /*30c0*/  BSSY B0, `(.L_x_83) ;  /* 0x000000d000007945 */ /* 0x000fe80003800000 */
[----:B------:R-:W-:-:S04]  /*30d0*/  FMUL R11, R11, R14 ;  /* 0x0000000e0b0b7220 */ /* 0x000fc80000400000 */
[----:B------:R-:W-:-:S05]  /*30e0*/  FFMA R11, R84, R0, R11 ;  /* 0x00000000540b7223 */ /* 0x000fca000000000b */
[----:B------:R-:W-:-:S05]  /*30f0*/  F2FP.F16.F32.PACK_AB R11, RZ, R11 ;  /* 0x0000000bff0b723e */ /* 0x000fca00000000ff */
[----:B------:R1:W-:Y:S01]  /*3100*/  @P0 STG.E.U16 desc[UR12][R2.64+0x70], R11 ;  /* 0x0000700b02000986 */ /* 0x0003e2000c10150c */
[----:B------:R-:W-:-:S05]  /*3110*/  IADD3 R22, P0, R57, R20, RZ ;  /* 0x0000001439167210 */ /* 0x000fca0007f1e0ff */
[----:B------:R-:W-:Y:S01]  /*3120*/  IMAD.X R23, R17, 0x1, R21, P0 ;  /* 0x0000000111177824 */ /* 0x000fe200000e0615 */
[----:B------:R-:W-:-:S05]  /*3130*/  IADD3 R10, P0, R57, R2, RZ ;  /* 0x00000002390a7210 */ /* 0x000fca0007f1e0ff */
[----:B-1----:R-:W-:Y:S01]  /*3140*/  IMAD.X R11, R17, 0x1, R3, P0 ;  /* 0x00000001110b7824 */ /* 0x002fe200000e0603 */
[----:B------:R-:W-:-:S04]  /*3150*/  ISETP.GT.AND P0, PT, R15, 0x39, PT ;  /* 0x000000390f00780c */ /* 0x000fc80003f04270 */
[----:B------:R-:W-:-:S13]  /*3160*/  ISETP.GT.AND P5, PT, R16, RZ, P0 ;  /* 0x000000ff1000720c */ /* 0x000fda00007a4270 */
[----:B------:R-:W-:Y:S05]  /*3170*/  @!P5 BRA `(.L_x_84) ;  /* 0x000000000004d947 */ /* 0x000fea0003800000 */
[----:B------:R1:W5:Y:S02]  /*3180*/  LDG.E.LTC128B.U16 R56, desc[UR12][R4.64+0x72] ;  /* 0x0000720c04387981 */ /* 0x000364000c1e1520 */
.L_x_84:
[----:B------:R-:W-:Y:S05]  /*3190*/  BSYNC B0 ;  /* 0x0000000000007941 */ /* 0x000fea0003800000 */
.L_x_83:
[----:B01-345:R-:W-:Y:S01]  /*31a0*/  HADD2.F32 R5, -RZ, R56.H0_H0 ;  /* 0x20000038ff057230 */ /* 0x03bfe20000004100 */
        /* <DEDUP_REMOVED lines=8> */
.L_x_86:
[----:B------:R-:W-:Y:S05]  /*3230*/  BSYNC B0 ;  /* 0x0000000000007941 */ /* 0x000fea0003800000 */
.L_x_85:
[----:B-----5:R-:W-:Y:S01]  /*3240*/  HADD2.F32 R3, -RZ, R56.H0_H0 ;  /* 0x20000038ff037230 */ /* 0x020fe20000004100 */
[----:B------:R-:W-:Y:S04]  /*3250*/  BSSY B0, `(.L_x_87) ;  /* 0x0000008000007945 */ /* 0x000fe80003800000 */
[----:B------:R-:W-:-:S04]  /*3260*/  FMUL R3, R3, R14 ;  /* 0x0000000e03037220 */ /* 0x000fc80000400000 */
[----:B------:R-:W-:-:S05]  /*3270*/  FFMA R3, R86, R0, R3 ;  /* 0x0000000056037223 */ /* 0x000fca0000000003 */
[----:B------:R-:W-:-:S05]  /*3280*/  F2FP.F16.F32.PACK_AB R3, RZ, R3 ;  /* 0x00000003ff03723e */ /* 0x000fca00000000ff */
[----:B------:R1:W-:Y:S01]  /*3290*/  @P5 STG.E.U16 desc[UR12][R20.64+0x70], R3 ;  /* 0x0000700314005986 */ /* 0x0003e2000c10150c */
[----:B------:R-:W-:-:S13]  /*32a0*/  ISETP.GT.AND P5, PT, R16, 0x8, P0 ;  /* 0x000000081000780c */ /* 0x000fda00007a4270 */
[----:B-1----:R-:W-:Y:S05]  /*32b0*/  @!P5 BRA `(.L_x_88) ;  /* 0x000000000004d947 */ /* 0x002fea0003800000 */
[----:B------:R1:W5:Y:S02]  /*32c0*/  LDG.E.LTC128B.U16 R56, desc[UR12][R12.64+0x72] ;  /* 0x0000720c0c387981 */ /* 0x000364000c1e1520 */
.L_x_88:
[----:B------:R-:W-:Y:S05]  /*32d0*/  BSYNC B0 ;  /* 0x0000000000007941 */ /* 0x000fea0003800000 */
.L_x_87:
[----:B-----5:R-:W-:-:S05]  /*32e0*/  HADD2.F32 R3, -RZ, R56.H0_H0 ;  /* 0x20000038ff037230 */ /* 0x020fca0000004100 */
[----:B------:R-:W-:-:S04]  /*32f0*/  FMUL R2, R3, R14 ;  /* 0x0000000e03027220 */ /* 0x000fc80000400000 */
[----:B------:R-:W-:-:S05]  /*3300*/  FFMA R2, R87, R0, R2 ;  /* 0x0000000057027223 */ /* 0x000fca0000000002 */
[----:B------:R-:W-:-:S05]  /*3310*/  F2FP.F16.F32.PACK_AB R2, RZ, R2 ;  /* 0x00000002ff02723e */ /* 0x000fca00000000ff */
[----:B------:R3:W-:Y:S01]  /*3320*/  @P5 STG.E.U16 desc[UR12][R20.64+0x72], R2 ;  /* 0x0000720214005986 */ /* 0x0007e2000c10150c */
[----:B------:R-:W-:-:S04]  /*3330*/  ISETP.GT.AND P5, PT, R15, RZ, PT ;  /* 0x000000ff0f00720c */ /* 0x000fc80003fa4270 */
[----:B------:R-:W-:-:S13]  /*3340*/  ISETP.GT.AND P5, PT, R16, 0x40, P5 ;  /* 0x000000401000780c */ /* 0x000fda0002fa4270 */
[----:B------:R-:W4:Y:S01]  /*3350*/  @P5 LDG.E.LTC128B.U16 R56, desc[UR12][R6.64] ;  /* 0x0000000c06385981 */ /* 0x000f22000c1e1520 */
[----:B------:R-:W-:Y:S01]  /*3360*/  BSSY B0, `(.L_x_89) ;  /* 0x000000a000007945 */ /* 0x000fe20003800000 */
[----:B----4-:R-:W-:-:S05]  /*3370*/  HADD2.F32 R3, -RZ, R56.H0_H0 ;  /* 0x20000038ff037230 */ /* 0x010fca0000004100 */
[----:B------:R-:W-:-:S04]  /*3380*/  FMUL R3, R3, R14 ;  /* 0x0000000e03037220 */ /* 0x000fc80000400000 */
[----:B------:R-:W-:-:S05]  /*3390*/  FFMA R3, R24, R0, R3 ;  /* 0x0000000018037223 */ /* 0x000fca0000000003 */
[----:B------:R-:W-:-:S05]  /*33a0*/  F2FP.F16.F32.PACK_AB R3, RZ, R3 ;  /* 0x00000003ff03723e */ /* 0x000fca00000000ff */
[----:B------:R3:W-:Y:S01]  /*33b0*/  @P5 STG.E.U16 desc[UR12][R10.64], R3 ;  /* 0x000000030a005986 */ /* 0x0007e2000c10150c */
[----:B------:R-:W-:-:S04]  /*33c0*/  ISETP.GT.AND P5, PT, R15, 0x1, PT ;  /* 0x000000010f00780c */ /* 0x000fc80003fa4270 */
[----:B------:R-:W-:-:S13]  /*33d0*/  ISETP.GT.AND P5, PT, R16, 0x40, P5 ;  /* 0x000000401000780c */ /* 0x000fda0002fa4270 */
[----:B---3--:R-:W-:Y:S05]  /*33e0*/  @!P5 BRA `(.L_x_90) ;  /* 0x000000000004d947 */ /* 0x008fea0003800000 */
[----:B------:R3:W5:Y:S02]  /*33f0*/  LDG.E.LTC128B.U16 R56, desc[UR12][R6.64+0x2] ;  /* 0x0000020c06387981 */ /* 0x000764000c1e1520 */
.L_x_90:
[----:B------:R-:W-:Y:S05]  /*3400*/  BSYNC B0 ;  /* 0x0000000000007941 */ /* 0x000fea0003800000 */
.L_x_89:
[----:B-----5:R-:W-:Y:S01]  /*3410*/  HADD2.F32 R3, -RZ, R56.H0_H0 ;  /* 0x20000038ff037230 */ /* 0x020fe20000004100 */
[----:B------:R-:W-:Y:S04]  /*3420*/  BSSY B0, `(.L_x_91) ;  /* 0x000000c000007945 */ /* 0x000fe80003800000 */
[----:B------:R-:W-:Y:S01]  /*3430*/  FMUL R2, R3, R14 ;  /* 0x0000000e03027220 */ /* 0x000fe20000400000 */
[----:B------:R-:W-:-:S03]  /*3440*/  @P5 IMAD.MOV.U32 R3, RZ, RZ, R11 ;  /* 0x000000ffff035224 */ /* 0x000fc600078e000b */
[----:B------:R-:W-:-:S05]  /*3450*/  FFMA R2, R25, R0, R2 ;  /* 0x0000000019027223 */ /* 0x000fca0000000002 */
[----:B------:R-:W-:-:S04]  /*3460*/  F2FP.F16.F32.PACK_AB R2, RZ, R2 ;  /* 0x00000002ff02723e */ /* 0x000fc800000000ff */
[----:B------:R-:W-:Y:S01]  /*3470*/  PRMT R4, R2, 0x7610, R4 ;  /* 0x0000761002047816 */ /* 0x000fe20000000004 */
[----:B------:R-:W-:-:S05]  /*3480*/  @P5 IMAD.MOV.U32 R2, RZ, RZ, R10 ;  /* 0x000000ffff025224 */ /* 0x000fca00078e000a */
[----:B------:R4:W-:Y:S01]  /*3490*/  @P5 STG.E.U16 desc[UR12][R2.64+0x2], R4 ;  /* 0x0000020402005986 */ /* 0x0009e2000c10150c */
[----:B------:R-:W-:-:S04]  /*34a0*/  ISETP.GT.AND P5, PT, R15, RZ, PT ;  /* 0x000000ff0f00720c */ /* 0x000fc80003fa4270 */
[----:B------:R-:W-:-:S13]  /*34b0*/  ISETP.GT.AND P5, PT, R16, 0x48, P5 ;  /* 0x000000481000780c */ /* 0x000fda0002fa4270 */
[----:B----4-:R-:W-:Y:S05]  /*34c0*/  @!P5 BRA `(.L_x_92) ;  /* 0x000000000004d947 */ /* 0x010fea0003800000 */
[----:B------:R4:W5:Y:S02]  /*34d0*/  LDG.E.LTC128B.U16 R56, desc[UR12][R8.64] ;  /* 0x0000000c08387981 */ /* 0x000964000c1e1520 */
.L_x_92:
[----:B------:R-:W-:Y:S05]  /*34e0*/  BSYNC B0 ;  /* 0x0000000000007941 */ /* 0x000fea0003800000 */
.L_x_91:
[----:B-----5:R-:W-:Y:S01]  /*34f0*/  HADD2.F32 R3, -RZ, R56.H0_H0 ;  /* 0x20000038ff037230 */ /* 0x020fe20000004100 */
[----:B------:R-:W-:Y:S04]  /*3500*/  BSSY B0, `(.L_x_93) ;  /* 0x0000009000007945 */ /* 0x000fe80003800000 */
[----:B------:R-:W-:-:S04]  /*3510*/  FMUL R3, R3, R14 ;  /* 0x0000000e03037220 */ /* 0x000fc80000400000 */
[----:B------:R-:W-:-:S05]  /*3520*/  FFMA R3, R26, R0, R3 ;  /* 0x000000001a037223 */ /* 0x000fca0000000003 */
[----:B------:R-:W-:-:S05]  /*3530*/  F2FP.F16.F32.PACK_AB R3, RZ, R3 ;  /* 0x00000003ff03723e */ /* 0x000fca00000000ff */
[----:B------:R0:W-:Y:S01]  /*3540*/  @P5 STG.E.U16 desc[UR12][R22.64], R3 ;  /* 0x0000000316005986 */ /* 0x0001e2000c10150c */
[----:B------:R-:W-:-:S04]  /*3550*/  ISETP.GT.AND P5, PT, R15, 0x1, PT ;  /* 0x000000010f00780c */ /* 0x000fc80003fa4270 */
[----:B------:R-:W-:-:S13]  /*3560*/  ISETP.GT.AND P5, PT, R16, 0x48, P5 ;  /* 0x000000481000780c */ /* 0x000fda0002fa4270 */
[----:B0-----:R-:W-:Y:S05]  /*3570*/  @!P5 BRA `(.L_x_94) ;  /* 0x000000000004d947 */ /* 0x001fea0003800000 */
[----:B------:R0:W5:Y:S02]  /*3580*/  LDG.E.LTC128B.U16 R56, desc[UR12][R8.64+0x2] ;  /* 0x0000020c08387981 */ /* 0x000164000c1e1520 */
.L_x_94:
[----:B------:R-:W-:Y:S05]  /*3590*/  BSYNC B0 ;  /* 0x0000000000007941 */ /* 0x000fea0003800000 */
.L_x_93:
        /* <DEDUP_REMOVED lines=10> */
.L_x_96:
[----:B------:R-:W-:Y:S05]  /*3640*/  BSYNC B0 ;  /* 0x0000000000007941 */ /* 0x000fea0003800000 */
.L_x_95:
[----:B-----5:R-:W-:Y:S01]  /*3650*/  HADD2.F32 R3, -RZ, R56.H0_H0 ;  /* 0x20000038ff037230 */ /* 0x020fe20000004100 */
[----:B------:R-:W-:Y:S01]  /*3660*/  BSSY B0, `(.L_x_97) ;  /* 0x000000c000007945 */ /* 0x000fe20003800000 */
[----:B------:R-:W-:-:S03]  /*3670*/  @P5 IMAD.MOV.U32 R2, RZ, RZ, R10 ;  /* 0x000000ffff025224 */ /* 0x000fc600078e000a */
[----:B------:R-:W-:-:S04]  /*3680*/  FMUL R3, R3, R14 ;  /* 0x0000000e03037220 */ /* 0x000fc80000400000 */
[----:B------:R-:W-:-:S05]  /*3690*/  FFMA R3, R28, R0, R3 ;  /* 0x000000001c037223 */ /* 0x000fca0000000003 */
[----:B------:R-:W-:-:S04]  /*36a0*/  F2FP.F16.F32.PACK_AB R3, RZ, R3 ;  /* 0x00000003ff03723e */ /* 0x000fc800000000ff */
[----:B------:R-:W-:Y:S01]  /*36b0*/  PRMT R4, R3, 0x7610, R4 ;  /* 0x0000761003047816 */ /* 0x000fe20000000004 */
[----:B------:R-:W-:-:S05]  /*36c0*/  @P5 IMAD.MOV.U32 R3, RZ, RZ, R11 ;  /* 0x000000ffff035224 */ /* 0x000fca00078e000b */
[----:B------:R0:W-:Y:S01]  /*36d0*/  @P5 STG.E.U16 desc[UR12][R2.64+0x10], R4 ;  /* 0x0000100402005986 */ /* 0x0001e2000c10150c */
[----:B------:R-:W-:-:S04]  /*36e0*/  ISETP.GT.AND P5, PT, R15, 0x9, PT ;  /* 0x000000090f00780c */ /* 0x000fc80003fa4270 */
[----:B------:R-:W-:-:S13]  /*36f0*/  ISETP.GT.AND P5, PT, R16, 0x40, P5 ;  /* 0x000000401000780c */ /* 0x000fda0002fa4270 */
[----:B0-----:R-:W-:Y:S05]  /*3700*/  @!P5 BRA `(.L_x_98) ;  /* 0x000000000004d947 */ /* 0x001fea0003800000 */
[----:B------:R0:W5:Y:S02]  /*3710*/  LDG.E.LTC128B.U16 R56, desc[UR12][R6.64+0x12] ;  /* 0x0000120c06387981 */ /* 0x000164000c1e1520 */
.L_x_98:
[----:B------:R-:W-:Y:S05]  /*3720*/  BSYNC B0 ;  /* 0x0000000000007941 */ /* 0x000fea0003800000 */
.L_x_97:
        /* <DEDUP_REMOVED lines=13> */
.L_x_100:
[----:B------:R-:W-:Y:S05]  /*3800*/  BSYNC B0 ;  /* 0x0000000000007941 */ /* 0x000fea0003800000 */
.L_x_99:
        /* <DEDUP_REMOVED lines=10> */
.L_x_102:
[----:B------:R-:W-:Y:S05]  /*38b0*/  BSYNC B0 ;  /* 0x0000000000007941 */ /* 0x000fea0003800000 */
.L_x_101:
        /* <DEDUP_REMOVED lines=13> */
.L_x_104:
[----:B------:R-:W-:Y:S05]  /*3990*/  BSYNC B0 ;  /* 0x0000000000007941 */ /* 0x000fea0003800000 */
.L_x_103:
        /* <DEDUP_REMOVED lines=13> */
.L_x_106:
[----:B------:R-:W-:Y:S05]  /*3a70*/  BSYNC B0 ;  /* 0x0000000000007941 */ /* 0x000fea0003800000 */
.L_x_105:
        /* <DEDUP_REMOVED lines=13> */
.L_x_108:
[----:B------:R-:W-:Y:S05]  /*3b50*/  BSYNC B0 ;  /* 0x0000000000007941 */ /* 0x000fea0003800000 */
.L_x_107:
        /* <DEDUP_REMOVED lines=13> */
.L_x_110:
[----:B------:R-:W-:Y:S05]  /*3c30*/  BSYNC B0 ;  /* 0x0000000000007941 */ /* 0x000fea0003800000 */
.L_x_109:
        /* <DEDUP_REMOVED lines=13> */
.L_x_112:
[----:B------:R-:W-:Y:S05]  /*3d10*/  BSYNC B0 ;  /* 0x0000000000007941 */ /* 0x000fea0003800000 */
.L_x_111:
        /* <DEDUP_REMOVED lines=13> */
.L_x_114:
[----:B------:R-:W-:Y:S05]  /*3df0*/  BSYNC B0 ;  /* 0x0000000000007941 */ /* 0x000fea0003800000 */
.L_x_113:
        /* <DEDUP_REMOVED lines=13> */
.L_x_116:
[----:B------:R-:W-:Y:S05]  /*3ed0*/  BSYNC B0 ;  /* 0x0000000000007941 */ /* 0x000fea0003800000 */
.L_x_115:
        /* <DEDUP_REMOVED lines=13> */
.L_x_118:
[----:B------:R-:W-:Y:S05]  /*3fb0*/  BSYNC B0 ;  /* 0x0000000000007941 */ /* 0x000fea0003800000 */
.L_x_117:
        /* <DEDUP_REMOVED lines=13> */
.L_x_120:
[----:B------:R-:W-:Y:S05]  /*4090*/  BSYNC B0 ;  /* 0x0000000000007941 */ /* 0x000fea0003800000 */
.L_x_119:
        /* <DEDUP_REMOVED lines=13> */
.L_x_122:
[----:B------:R-:W-:Y:S05]  /*4170*/  BSYNC B0 ;  /* 0x0000000000007941 */ /* 0x000fea0003800000 */
.L_x_121:
        /* <DEDUP_REMOVED lines=13> */
.L_x_124:
[----:B------:R-:W-:Y:S05]  /*4250*/  BSYNC B0 ;  /* 0x0000000000007941 */ /* 0x000fea0003800000 */
.L_x_123:
        /* <DEDUP_REMOVED lines=13> */
.L_x_126:
[----:B------:R-:W-:Y:S05]  /*4330*/  BSYNC B0 ;  /* 0x0000000000007941 */ /* 0x000fea0003800000 */
.L_x_125:
        /* <DEDUP_REMOVED lines=9> */
[----:B------:R-:W-:-:S13]  /*43d0*/  ISETP.GT.AND P5, PT, R16, 0x40, P6 ;  /* 0x000000401000780c */ /* 0x000fda00037a4270 */
[----:B0-----:R-:W-:Y:S05]  /*43e0*/  @!P5 BRA `(.L_x_128) ;  /* 0x000000000004d947 */ /* 0x001fea0003800000 */
[----:B------:R0:W5:Y:S02]  /*43f0*/  LDG.E.LTC128B.U16 R56, desc[UR12][R6.64+0x50] ;  /* 0x0000500c06387981 */ /* 0x000164000c1e1520 */
.L_x_128:
[----:B------:R-:W-:Y:S05]  /*4400*/  BSYNC B0 ;  /* 0x0000000000007941 */ /* 0x000fea0003800000 */
.L_x_127:
        /* <DEDUP_REMOVED lines=12> */
.L_x_130:
[----:B------:R-:W-:Y:S05]  /*44d0*/  BSYNC B0 ;  /* 0x0000000000007941 */ /* 0x000fea0003800000 */
.L_x_129:
[----:B-----5:R-:W-:Y:S01]  /*44e0*/  HADD2.F32 R3, -RZ, R56.H0_H0 ;  /* 0x20000038ff037230 */ /* 0x020fe20000004100 */
[----:B------:R-:W-:Y:S01]  /*44f0*/  ISETP.GT.AND P6, PT, R16, 0x48, P6 ;  /* 0x000000481000780c */ /* 0x000fe200037c4270 */
[----:B------:R-:W-:Y:S03]  /*4500*/  BSSY B0, `(.L_x_131) ;  /* 0x000000a000007945 */ /* 0x000fe60003800000 */
[----:B------:R-:W-:Y:S01]  /*4510*/  FMUL R2, R3, R14 ;  /* 0x0000000e03027220 */ /* 0x000fe20000400000 */
[----:B------:R-:W-:-:S03]  /*4520*/  @P5 IMAD.MOV.U32 R3, RZ, RZ, R11 ;  /* 0x000000ffff035224 */ /* 0x000fc600078e000b */
[----:B------:R-:W-:-:S05]  /*4530*/  FFMA R2, R45, R0, R2 ;  /* 0x000000002d027223 */ /* 0x000fca0000000002 */
[----:B------:R-:W-:-:S04]  /*4540*/  F2FP.F16.F32.PACK_AB R2, RZ, R2 ;  /* 0x00000002ff02723e */ /* 0x000fc800000000ff */
[----:B------:R-:W-:Y:S01]  /*4550*/  PRMT R4, R2, 0x7610, R4 ;  /* 0x0000761002047816 */ /* 0x000fe20000000004 */
[----:B------:R-:W-:-:S05]  /*4560*/  @P5 IMAD.MOV.U32 R2, RZ, RZ, R10 ;  /* 0x000000ffff025224 */ /* 0x000fca00078e000a */
[----:B------:R0:W-:Y:S01]  /*4570*/  @P5 STG.E.U16 desc[UR12][R2.64+0x52], R4 ;  /* 0x0000520402005986 */ /* 0x0001e2000c10150c */
[----:B------:R-:W-:Y:S05]  /*4580*/  @!P6 BRA `(.L_x_132) ;  /* 0x000000000004e947 */ /* 0x000fea0003800000 */
[----:B------:R0:W5:Y:S02]  /*4590*/  LDG.E.LTC128B.U16 R56, desc[UR12][R8.64+0x50] ;  /* 0x0000500c08387981 */ /* 0x000164000c1e1520 */
.L_x_132:
[----:B------:R-:W-:Y:S05]  /*45a0*/  BSYNC B0 ;  /* 0x0000000000007941 */ /* 0x000fea0003800000 */
.L_x_131:
[----:B0----5:R-:W-:Y:S01]  /*45b0*/  HADD2.F32 R3, -RZ, R56.H0_H0 ;  /* 0x20000038ff037230 */ /* 0x021fe20000004100 */
[----:B------:R-:W-:Y:S01]  /*45c0*/  ISETP.GT.AND P4, PT, R16, 0x48, P4 ;  /* 0x000000481000780c */ /* 0x000fe20002784270 */
[----:B------:R-:W-:Y:S01]  /*45d0*/  @P6 IMAD.MOV.U32 R2, RZ, RZ, R18 ;  /* 0x000000ffff026224 */ /* 0x000fe200078e0012 */
[----:B------:R-:W-:Y:S02]  /*45e0*/  BSSY B0, `(.L_x_133) ;  /* 0x0000009000007945 */ /* 0x000fe40003800000 */
[----:B------:R-:W-:-:S04]  /*45f0*/  FMUL R3, R3, R14 ;  /* 0x0000000e03037220 */ /* 0x000fc80000400000 */
[----:B------:R-:W-:-:S05]  /*4600*/  FFMA R3, R46, R0, R3 ;  /* 0x000000002e037223 */ /* 0x000fca0000000003 */
[----:B------:R-:W-:-:S04]  /*4610*/  F2FP.F16.F32.PACK_AB R3, RZ, R3 ;  /* 0x00000003ff03723e */ /* 0x000fc800000000ff */
[----:B------:R-:W-:Y:S01]  /*4620*/  PRMT R4, R3, 0x7610, R4 ;  /* 0x0000761003047816 */ /* 0x000fe20000000004 */
[----:B------:R-:W-:-:S05]  /*4630*/  @P6 IMAD.MOV.U32 R3, RZ, RZ, R19 ;  /* 0x000000ffff036224 */ /* 0x000fca00078e0013 */
[----:B------:R0:W-:Y:S01]  /*4640*/  @P6 STG.E.U16 desc[UR12][R2.64+0x50], R4 ;  /* 0x0000500402006986 */ /* 0x0001e2000c10150c */
[----:B------:R-:W-:Y:S05]  /*4650*/  @!P4 BRA `(.L_x_134) ;  /* 0x000000000004c947 */ /* 0x000fea0003800000 */
[----:B------:R0:W5:Y:S02]  /*4660*/  LDG.E.LTC128B.U16 R56, desc[UR12][R8.64+0x52] ;  /* 0x0000520c08387981 */ /* 0x000164000c1e1520 */
.L_x_134:
[----:B------:R-:W-:Y:S05]  /*4670*/  BSYNC B0 ;  /* 0x0000000000007941 */ /* 0x000fea0003800000 */
.L_x_133:
[----:B0----5:R-:W-:Y:S01]  /*4680*/  HADD2.F32 R3, -RZ, R56.H0_H0 ;  /* 0x20000038ff037230 */ /* 0x021fe20000004100 */
        /* <DEDUP_REMOVED lines=11> */
.L_x_136:
[----:B------:R-:W-:Y:S05]  /*4740*/  BSYNC B0 ;  /* 0x0000000000007941 */ /* 0x000fea0003800000 */
.L_x_135:
        /* <DEDUP_REMOVED lines=12> */
.L_x_138:
[----:B------:R-:W-:Y:S05]  /*4810*/  BSYNC B0 ;  /* 0x0000000000007941 */ /* 0x000fea0003800000 */
.L_x_137:
        /* <DEDUP_REMOVED lines=12> */
.L_x_140:
[----:B------:R-:W-:Y:S05]  /*48e0*/  BSYNC B0 ;  /* 0x0000000000007941 */ /* 0x000fea0003800000 */
.L_x_139:
        /* <DEDUP_REMOVED lines=12> */
.L_x_142:
[----:B------:R-:W-:Y:S05]  /*49b0*/  BSYNC B0 ;  /* 0x0000000000007941 */ /* 0x000fea0003800000 */
.L_x_141:
        /* <DEDUP_REMOVED lines=12> */
.L_x_144:
[----:B------:R-:W-:Y:S05]  /*4a80*/  BSYNC B0 ;  /* 0x0000000000007941 */ /* 0x000fea0003800000 */
.L_x_143:
        /* <DEDUP_REMOVED lines=12> */
.L_x_146:
[----:B------:R-:W-:Y:S05]  /*4b50*/  BSYNC B0 ;  /* 0x0000000000007941 */ /* 0x000fea0003800000 */
.L_x_145:
        /* <DEDUP_REMOVED lines=9> */
.L_x_148:
[----:B------:R-:W-:Y:S05]  /*4bf0*/  BSYNC B0 ;  /* 0x0000000000007941 */ /* 0x000fea0003800000 */
.L_x_147:
[----:B-----5:R-:W-:Y:S01]  /*4c00*/  HADD2.F32 R3, -RZ, R56.H0_H0 ;  /* 0x20000038ff037230 */ /* 0x020fe20000004100 */
[----:B------:R-:W-:Y:S01]  /*4c10*/  ISETP.GT.AND P0, PT, R16, 0x48, P0 ;  /* 0x000000481000780c */ /* 0x000fe20000704270 */
[----:B0-----:R-:W-:Y:S01]  /*4c20*/  @P1 IMAD.MOV.U32 R2, RZ, RZ, R18 ;  /* 0x000000ffff021224 */ /* 0x001fe200078e0012 */
        /* <DEDUP_REMOVED lines=9> */
.L_x_150:
[----:B------:R-:W-:Y:S05]  /*4cc0*/  BSYNC B0 ;  /* 0x0000000000007941 */ /* 0x000fea0003800000 */
.L_x_149:
[----:B0----5:R-:W-:-:S05]  /*4cd0*/  HADD2.F32 R3, -RZ, R56.H0_H0 ;  /* 0x20000038ff037230 */ /* 0x021fca0000004100 */
[----:B------:R-:W-:-:S04]  /*4ce0*/  FMUL R14, R3, R14 ;  /* 0x0000000e030e7220 */ /* 0x000fc80000400000 */
[----:B------:R-:W-:Y:S01]  /*4cf0*/  FFMA R14, R55, R0, R14 ;  /* 0x00000000370e7223 */ /* 0x000fe2000000000e */
[----:B------:R-:W-:Y:S06]  /*4d00*/  @!P0 EXIT ;  /* 0x000000000000894d */ /* 0x000fec0003800000 */
[----:B------:R-:W-:-:S05]  /*4d10*/  F2FP.F16.F32.PACK_AB R14, RZ, R14 ;  /* 0x0000000eff0e723e */ /* 0x000fca00000000ff */
[----:B------:R-:W-:Y:S01]  /*4d20*/  STG.E.U16 desc[UR12][R18.64+0x72], R14 ;  /* 0x0000720e12007986 */ /* 0x000fe2000c10150c */
[----:B------:R-:W-:Y:S05]  /*4d30*/  EXIT ;  /* 0x000000000000794d */ /* 0x000fea0003800000 */
.L_x_28:
[----:B------:R-:W-:Y:S01]  /*4d40*/  ULDC.64 UR4, c[0x0][0x650] ;  /* 0x0001940000047ab9 */ /* 0x000fe20000000a00 */
[-C--:B------:R-:W-:Y:S01]  /*4d50*/  FMUL R56, R56, R0.reuse ;  /* 0x0000000038387220 */ /* 0x080fe20000400000 */
[----:B------:R-:W-:Y:S01]  /*4d60*/  LEA R2, P1, R10, UR4, 0x1 ;  /* 0x000000040a027c11 */ /* 0x000fe2000f8208ff */
[----:B------:R-:W-:Y:S01]  /*4d70*/  IMAD.SHL.U32 R7, R20, 0x2, RZ ;  /* 0x0000000214077824 */ /* 0x000fe200078e00ff */
[----:B------:R-:W-:Y:S01]  /*4d80*/  ISETP.GT.AND P6, PT, R15, 0x1, PT ;  /* 0x000000010f00780c */ /* 0x000fe20003fc4270 */
[----:B------:R-:W-:Y:S01]  /*4d90*/  FMUL R57, R57, R0 ;  /* 0x0000000039397220 */ /* 0x000fe20000400000 */
[----:B------:R-:W-:Y:S01]  /*4da0*/  F2FP.F16.F32.PACK_AB R56, RZ, R56 ;  /* 0x00000038ff38723e */ /* 0x000fe200000000ff */
[-C--:B------:R-:W-:Y:S01]  /*4db0*/  FMUL R58, R58, R0.reuse ;  /* 0x000000003a3a7220 */ /* 0x080fe20000400000 */
[----:B------:R-:W-:Y:S01]  /*4dc0*/  LEA.HI.X R3, R10, UR5, R13, 0x1, P1 ;  /* 0x000000050a037c11 */ /* 0x000fe200088f0c0d */
[-C--:B------:R-:W-:Y:S01]  /*4dd0*/  FMUL R59, R59, R0.reuse ;  /* 0x000000003b3b7220 */ /* 0x080fe20000400000 */
[----:B------:R-:W-:Y:S01]  /*4de0*/  ISETP.GT.AND P2, PT, R15, RZ, PT ;  /* 0x000000ff0f00720c */ /* 0x000fe20003f44270 */
[-C--:B------:R-:W-:Y:S01]  /*4df0*/  FMUL R60, R60, R0.reuse ;  /* 0x000000003c3c7220 */ /* 0x080fe20000400000 */
[C---:B------:R-:W-:Y:S01]  /*4e00*/  ISETP.GT.AND P1, PT, R16.reuse, RZ, P6 ;  /* 0x000000ff1000720c */ /* 0x040fe20003724270 */
[----:B------:R-:W-:Y:S01]  /*4e10*/  @P0 STG.E.U16 desc[UR12][R2.64], R56 ;  /* 0x0000003802000986 */ /* 0x000fe2000c10150c */
[----:B------:R-:W-:Y:S01]  /*4e20*/  ISETP.GT.AND P0, PT, R16, 0x8, P2 ;  /* 0x000000081000780c */ /* 0x000fe20001704270 */
[-C--:B------:R-:W-:Y:S01]  /*4e30*/  FMUL R61, R61, R0.reuse ;  /* 0x000000003d3d7220 */ /* 0x080fe20000400000 */
[----:B------:R-:W-:Y:S01]  /*4e40*/  SHF.L.U64.HI R19, R20, 0x1, R19 ;  /* 0x0000000114137819 */ /* 0x000fe20000010213 */
[----:B------:R-:W-:Y:S01]  /*4e50*/  FMUL R62, R62, R0 ;  /* 0x000000003e3e7220 */ /* 0x000fe20000400000 */
[----:B------:R-:W-:Y:S01]  /*4e60*/  IADD3 R4, P3, R7, R2, RZ ;  /* 0x0000000207047210 */ /* 0x000fe20007f7e0ff */
[-C--:B------:R-:W-:Y:S01]  /*4e70*/  FMUL R63, R63, R0.reuse ;  /* 0x000000003f3f7220 */ /* 0x080fe20000400000 */
[----:B------:R-:W-:Y:S01]  /*4e80*/  F2FP.F16.F32.PACK_AB R57, RZ, R57 ;  /* 0x00000039ff39723e */ /* 0x000fe200000000ff */
[----:B------:R-:W-:Y:S01]  /*4e90*/  FMUL R64, R64, R0 ;  /* 0x0000000040407220 */ /* 0x000fe20000400000 */
[----:B------:R-:W-:Y:S01]  /*4ea0*/  F2FP.F16.F32.PACK_AB R58, RZ, R58 ;  /* 0x0000003aff3a723e */ /* 0x000fe200000000ff */
[----:B------:R-:W-:Y:S01]  /*4eb0*/  IMAD.X R5, R19, 0x1, R3, P3 ;  /* 0x0000000113057824 */ /* 0x000fe200018e0603 */
[C---:B------:R-:W-:Y:S01]  /*4ec0*/  ISETP.GT.AND P5, PT, R15.reuse, 0x8, PT ;  /* 0x000000080f00780c */ /* 0x040fe20003fa4270 */
[----:B------:R-:W-:Y:S01]  /*4ed0*/  @P1 STG.E.U16 desc[UR12][R2.64+0x2], R57 ;  /* 0x0000023902001986 */ /* 0x000fe2000c10150c */
[----:B------:R-:W-:Y:S01]  /*4ee0*/  ISETP.GT.AND P4, PT, R15, 0x9, PT ;  /* 0x000000090f00780c */ /* 0x000fe20003f84270 */
[-C--:B------:R-:W-:Y:S01]  /*4ef0*/  FMUL R65, R65, R0.reuse ;  /* 0x0000000041417220 */ /* 0x080fe20000400000 */
[C---:B------:R-:W-:Y:S01]  /*4f00*/  ISETP.GT.AND P2, PT, R16.reuse, 0x8, P6 ;  /* 0x000000081000780c */ /* 0x040fe20003744270 */
[----:B------:R-:W-:Y:S01]  /*4f10*/  @P0 STG.E.U16 desc[UR12][R4.64], R58 ;  /* 0x0000003a04000986 */ /* 0x000fe2000c10150c */
[----:B------:R-:W-:Y:S01]  /*4f20*/  ISETP.GT.AND P0, PT, R16, RZ, P5 ;  /* 0x000000ff1000720c */ /* 0x000fe20002f04270 */
[-C--:B------:R-:W-:Y:S01]  /*4f30*/  FMUL R66, R66, R0.reuse ;  /* 0x0000000042427220 */ /* 0x080fe20000400000 */
[----:B------:R-:W-:Y:S01]  /*4f40*/  ISETP.GT.AND P1, PT, R16, RZ, P4 ;  /* 0x000000ff1000720c */ /* 0x000fe20002724270 */
[-C--:B------:R-:W-:Y:S01]  /*4f50*/  FMUL R67, R67, R0.reuse ;  /* 0x0000000043437220 */ /* 0x080fe20000400000 */
[----:B------:R-:W-:Y:S01]  /*4f60*/  F2FP.F16.F32.PACK_AB R59, RZ, R59 ;  /* 0x0000003bff3b723e */ /* 0x000fe200000000ff */
[----:B------:R-:W-:Y:S01]  /*4f70*/  FMUL R68, R68, R0 ;  /* 0x0000000044447220 */ /* 0x000fe20000400000 */
[----:B------:R-:W-:Y:S01]  /*4f80*/  F2FP.F16.F32.PACK_AB R60, RZ, R60 ;  /* 0x0000003cff3c723e */ /* 0x000fe200000000ff */
[-C--:B------:R-:W-:Y:S01]  /*4f90*/  FMUL R69, R69, R0.reuse ;  /* 0x0000000045457220 */ /* 0x080fe20000400000 */
[----:B------:R-:W-:Y:S01]  /*4fa0*/  F2FP.F16.F32.PACK_AB R61, RZ, R61 ;  /* 0x0000003dff3d723e */ /* 0x000fe200000000ff */
[-C--:B------:R-:W-:Y:S01]  /*4fb0*/  FMUL R70, R70, R0.reuse ;  /* 0x0000000046467220 */ /* 0x080fe20000400000 */
[C---:B------:R-:W-:Y:S01]  /*4fc0*/  SHF.L.U64.HI R9, R17.reuse, 0x1, R18 ;  /* 0x0000000111097819 */ /* 0x040fe20000010212 */
[----:B------:R-:W-:Y:S01]  /*4fd0*/  IMAD.SHL.U32 R17, R17, 0x2, RZ ;  /* 0x0000000211117824 */ /* 0x000fe200078e00ff */
[----:B------:R-:W-:Y:S01]  /*4fe0*/  @P2 STG.E.U16 desc[UR12][R4.64+0x2], R59 ;  /* 0x0000023b04002986 */ /* 0x000fe2000c10150c */
[----:B------:R-:W-:Y:S01]  /*4ff0*/  ISETP.GT.AND P2, PT, R16, 0x8, P5 ;  /* 0x000000081000780c */ /* 0x000fe20002f44270 */
[----:B------:R-:W-:Y:S01]  /*5000*/  FMUL R71, R71, R0 ;  /* 0x0000000047477220 */ /* 0x000fe20000400000 */
[----:B------:R-:W-:Y:S01]  /*5010*/  ISETP.GT.AND P3, PT, R15, 0x10, PT ;  /* 0x000000100f00780c */ /* 0x000fe20003f64270 */
[----:B------:R-:W-:Y:S01]  /*5020*/  @P0 STG.E.U16 desc[UR12][R2.64+0x10], R60 ;  /* 0x0000103c02000986 */ /* 0x000fe2000c10150c */
[----:B------:R-:W-:Y:S01]  /*5030*/  F2FP.F16.F32.PACK_AB R62, RZ, R62 ;  /* 0x0000003eff3e723e */ /* 0x000fe200000000ff */
[----:B------:R-:W-:Y:S01]  /*5040*/  FMUL R72, R72, R0 ;  /* 0x0000000048487220 */ /* 0x000fe20000400000 */
[----:B------:R-:W-:Y:S01]  /*5050*/  F2FP.F16.F32.PACK_AB R63, RZ, R63 ;  /* 0x0000003fff3f723e */ /* 0x000fe200000000ff */
[----:B------:R-:W-:Y:S01]  /*5060*/  @P1 STG.E.U16 desc[UR12][R2.64+0x12], R61 ;  /* 0x0000123d02001986 */ /* 0x000fe2000c10150c */
[----:B------:R-:W-:Y:S01]  /*5070*/  IADD3 R6, P0, P1, R17, R2, R7 ;  /* 0x0000000211067210 */ /* 0x000fe2000791e007 */
[----:B------:R-:W-:Y:S01]  /*5080*/  FMUL R73, R73, R0 ;  /* 0x0000000049497220 */ /* 0x000fe20000400000 */
[----:B------:R-:W-:Y:S01]  /*5090*/  F2FP.F16.F32.PACK_AB R64, RZ, R64 ;  /* 0x00000040ff40723e */ /* 0x000fe200000000ff */
[-C--:B------:R-:W-:Y:S01]  /*50a0*/  FMUL R74, R74, R0.reuse ;  /* 0x000000004a4a7220 */ /* 0x080fe20000400000 */
[----:B------:R-:W-:Y:S01]  /*50b0*/  IADD3.X R7, R9, R3, R19, P0, P1 ;  /* 0x0000000309077210 */ /* 0x000fe200007e2413 */
[----:B------:R-:W-:Y:S01]  /*50c0*/  @P2 STG.E.U16 desc[UR12][R4.64+0x10], R62 ;  /* 0x0000103e04002986 */ /* 0x000fe2000c10150c */
[C---:B------:R-:W-:Y:S01]  /*50d0*/  ISETP.GT.AND P1, PT, R16.reuse, 0x8, P4 ;  /* 0x000000081000780c */ /* 0x040fe20002724270 */
[-C--:B------:R-:W-:Y:S01]  /*50e0*/  FMUL R75, R75, R0.reuse ;  /* 0x000000004b4b7220 */ /* 0x080fe20000400000 */
[----:B------:R-:W-:Y:S01]  /*50f0*/  ISETP.GT.AND P0, PT, R16, RZ, P3 ;  /* 0x000000ff1000720c */ /* 0x000fe20001f04270 */
[-C--:B------:R-:W-:Y:S01]  /*5100*/  FMUL R76, R76, R0.reuse ;  /* 0x000000004c4c7220 */ /* 0x080fe20000400000 */
[----:B------:R-:W-:Y:S01]  /*5110*/  ISETP.GT.AND P2, PT, R15, 0x11, PT ;  /* 0x000000110f00780c */ /* 0x000fe20003f44270 */
[-C--:B------:R-:W-:Y:S01]  /*5120*/  FMUL R77, R77, R0.reuse ;  /* 0x000000004d4d7220 */ /* 0x080fe20000400000 */
[----:B------:R-:W-:Y:S01]  /*5130*/  F2FP.F16.F32.PACK_AB R65, RZ, R65 ;  /* 0x00000041ff41723e */ /* 0x000fe200000000ff */
[----:B------:R-:W-:Y:S01]  /*5140*/  FMUL R78, R78, R0 ;  /* 0x000000004e4e7220 */ /* 0x000fe20000400000 */
[----:B------:R-:W-:Y:S01]  /*5150*/  F2FP.F16.F32.PACK_AB R66, RZ, R66 ;  /* 0x00000042ff42723e */ /* 0x000fe200000000ff */
[-C--:B------:R-:W-:Y:S01]  /*5160*/  FMUL R79, R79, R0.reuse ;  /* 0x000000004f4f7220 */ /* 0x080fe20000400000 */
[----:B------:R-:W-:Y:S01]  /*5170*/  F2FP.F16.F32.PACK_AB R67, RZ, R67 ;  /* 0x00000043ff43723e */ /* 0x000fe200000000ff */
[----:B------:R-:W-:Y:S01]  /*5180*/  FMUL R80, R80, R0 ;  /* 0x0000000050507220 */ /* 0x000fe20000400000 */
[----:B------:R-:W-:Y:S01]  /*5190*/  F2FP.F16.F32.PACK_AB R68, RZ, R68 ;  /* 0x00000044ff44723e */ /* 0x000fe200000000ff */
[----:B------:R-:W-:Y:S01]  /*51a0*/  @P1 STG.E.U16 desc[UR12][R4.64+0x12], R63 ;  /* 0x0000123f04001986 */ /* 0x000fe2000c10150c */
[----:B------:R-:W-:Y:S01]  /*51b0*/  ISETP.GT.AND P1, PT, R15, 0x19, PT ;  /* 0x000000190f00780c */ /* 0x000fe20003f24270 */
[-C--:B------:R-:W-:Y:S01]  /*51c0*/  FMUL R81, R81, R0.reuse ;  /* 0x0000000051517220 */ /* 0x080fe20000400000 */
[----:B------:R-:W-:Y:S01]  /*51d0*/  F2FP.F16.F32.PACK_AB R69, RZ, R69 ;  /* 0x00000045ff45723e */ /* 0x000fe200000000ff */
[----:B------:R-:W-:Y:S01]  /*51e0*/  @P0 STG.E.U16 desc[UR12][R2.64+0x20], R64 ;  /* 0x0000204002000986 */ /* 0x000fe2000c10150c */
[----:B------:R-:W-:Y:S01]  /*51f0*/  ISETP.GT.AND P0, PT, R16, RZ, P2 ;  /* 0x000000ff1000720c */ /* 0x000fe20001704270 */
[----:B------:R-:W-:Y:S01]  /*5200*/  FMUL R82, R82, R0 ;  /* 0x0000000052527220 */ /* 0x000fe20000400000 */
[----:B------:R-:W-:Y:S01]  /*5210*/  F2FP.F16.F32.PACK_AB R70, RZ, R70 ;  /* 0x00000046ff46723e */ /* 0x000fe200000000ff */
        /* <DEDUP_REMOVED lines=10> */
[----:B------:R-:W-:Y:S01]  /*52c0*/  @P0 STG.E.U16 desc[UR12][R2.64+0x22], R65 ;  /* 0x0000224102000986 */ /* 0x000fe2000c10150c */
[----:B------:R-:W-:Y:S01]  /*52d0*/  ISETP.GT.AND P0, PT, R16, 0x8, P3 ;  /* 0x000000081000780c */ /* 0x000fe20001f04270 */
[-C--:B------:R-:W-:Y:S01]  /*52e0*/  FMUL R24, R24, R0.reuse ;  /* 0x0000000018187220 */ /* 0x080fe20000400000 */
[----:B------:R-:W-:Y:S01]  /*52f0*/  ISETP.GT.AND P5, PT, R15, 0x28, PT ;  /* 0x000000280f00780c */ /* 0x000fe20003fa4270 */
        /* <DEDUP_REMOVED lines=8> */
[-C--:B------:R-:W-:Y:S01]  /*5380*/  FMUL R29, R29, R0.reuse ;  /* 0x000000001d1d7220 */ /* 0x080fe20000400000 */
[C---:B------:R-:W-:Y:S01]  /*5390*/  ISETP.GT.AND P4, PT, R15.reuse, 0x30, PT ;  /* 0x000000300f00780c */ /* 0x040fe20003f84270 */
[----:B------:R-:W-:Y:S01]  /*53a0*/  @P0 STG.E.U16 desc[UR12][R4.64+0x20], R66 ;  /* 0x0000204204000986 */ /* 0x000fe2000c10150c */
[----:B------:R-:W-:Y:S01]  /*53b0*/  ISETP.GT.AND P0, PT, R16, 0x8, P2 ;  /* 0x000000081000780c */ /* 0x000fe20001704270 */
[-C--:B------:R-:W-:Y:S01]  /*53c0*/  FMUL R30, R30, R0.reuse ;  /* 0x000000001e1e7220 */ /* 0x080fe20000400000 */
[----:B------:R-:W-:Y:S01]  /*53d0*/  ISETP.GT.AND P2, PT, R15, 0x18, PT ;  /* 0x000000180f00780c */ /* 0x000fe20003f44270 */
[----:B------:R-:W-:Y:S01]  /*53e0*/  FMUL R31, R31, R0 ;  /* 0x000000001f1f7220 */ /* 0x000fe20000400000 */
[----:B------:R-:W-:Y:S01]  /*53f0*/  F2FP.F16.F32.PACK_AB R80, RZ, R80 ;  /* 0x00000050ff50723e */ /* 0x000fe200000000ff */
        /* <DEDUP_REMOVED lines=8> */
[----:B------:R-:W-:Y:S01]  /*5480*/  @P0 STG.E.U16 desc[UR12][R4.64+0x22], R67 ;  /* 0x0000224304000986 */ /* 0x000fe2000c10150c */
[----:B------:R-:W-:Y:S01]  /*5490*/  ISETP.GT.AND P0, PT, R16, RZ, P2 ;  /* 0x000000ff1000720c */ /* 0x000fe20001704270 */
[----:B------:R-:W-:Y:S01]  /*54a0*/  FMUL R36, R36, R0 ;  /* 0x0000000024247220 */ /* 0x000fe20000400000 */
[----:B------:R-:W-:Y:S01]  /*54b0*/  F2FP.F16.F32.PACK_AB R84, RZ, R84 ;  /* 0x00000054ff54723e */ /* 0x000fe200000000ff */
[-C--:B------:R-:W-:Y:S01]  /*54c0*/  FMUL R37, R37, R0.reuse ;  /* 0x0000000025257220 */ /* 0x080fe20000400000 */
[----:B------:R-:W-:Y:S01]  /*54d0*/  P2R R12, PR, RZ, 0x20 ;  /* 0x00000020ff0c7803 */ /* 0x000fe20000000000 */
        /* <DEDUP_REMOVED lines=9> */
[----:B------:R-:W-:Y:S01]  /*5570*/  ISETP.GT.AND P0, PT, R16, RZ, P1 ;  /* 0x000000ff1000720c */ /* 0x000fe20000f04270 */
        /* <DEDUP_REMOVED lines=13> */
[----:B------:R-:W-:Y:S01]  /*5650*/  ISETP.GT.AND P0, PT, R16, 0x8, P2 ;  /* 0x000000081000780c */ /* 0x000fe20001704270 */
        /* <DEDUP_REMOVED lines=17> */
[----:B------:R-:W-:-:S02]  /*5770*/  F2FP.F16.F32.PACK_AB R36, RZ, R36 ;  /* 0x00000024ff24723e */ /* 0x000fc400000000ff */
[----:B------:R-:W-:Y:S02]  /*5780*/  F2FP.F16.F32.PACK_AB R37, RZ, R37 ;  /* 0x00000025ff25723e */ /* 0x000fe400000000ff */
[----:B------:R-:W-:Y:S02]  /*5790*/  F2FP.F16.F32.PACK_AB R38, RZ, R38 ;  /* 0x00000026ff26723e */ /* 0x000fe400000000ff */
[----:B------:R-:W-:Y:S02]  /*57a0*/  F2FP.F16.F32.PACK_AB R39, RZ, R39 ;  /* 0x00000027ff27723e */ /* 0x000fe400000000ff */
[----:B------:R-:W-:Y:S01]  /*57b0*/  F2FP.F16.F32.PACK_AB R40, RZ, R40 ;  /* 0x00000028ff28723e */ /* 0x000fe200000000ff */
[----:B------:R-:W-:Y:S01]  /*57c0*/  @P0 STG.E.U16 desc[UR12][R4.64+0x32], R71 ;  /* 0x0000324704000986 */ /* 0x000fe2000c10150c */
[----:B------:R-:W-:Y:S02]  /*57d0*/  ISETP.GT.AND P0, PT, R16, RZ, P2 ;  /* 0x000000ff1000720c */ /* 0x000fe40001704270 */
[----:B------:R-:W-:-:S02]  /*57e0*/  F2FP.F16.F32.PACK_AB R41, RZ, R41 ;  /* 0x00000029ff29723e */ /* 0x000fc400000000ff */
[----:B------:R-:W-:Y:S02]  /*57f0*/  F2FP.F16.F32.PACK_AB R42, RZ, R42 ;  /* 0x0000002aff2a723e */ /* 0x000fe400000000ff */
[----:B------:R-:W-:Y:S02]  /*5800*/  F2FP.F16.F32.PACK_AB R43, RZ, R43 ;  /* 0x0000002bff2b723e */ /* 0x000fe400000000ff */
[----:B------:R-:W-:Y:S02]  /*5810*/  F2FP.F16.F32.PACK_AB R44, RZ, R44 ;  /* 0x0000002cff2c723e */ /* 0x000fe400000000ff */
[----:B------:R-:W-:Y:S02]  /*5820*/  F2FP.F16.F32.PACK_AB R45, RZ, R45 ;  /* 0x0000002dff2d723e */ /* 0x000fe400000000ff */
[----:B------:R-:W-:Y:S01]  /*5830*/  F2FP.F16.F32.PACK_AB R46, RZ, R46 ;  /* 0x0000002eff2e723e */ /* 0x000fe200000000ff */
[----:B------:R-:W-:Y:S01]  /*5840*/  @P0 STG.E.U16 desc[UR12][R2.64+0x40], R72 ;  /* 0x0000404802000986 */ /* 0x000fe2000c10150c */
[----:B------:R-:W-:-:S02]  /*5850*/  ISETP.GT.AND P0, PT, R16, RZ, P1 ;  /* 0x000000ff1000720c */ /* 0x000fc40000f04270 */
[----:B------:R-:W-:Y:S02]  /*5860*/  F2FP.F16.F32.PACK_AB R47, RZ, R47 ;  /* 0x0000002fff2f723e */ /* 0x000fe400000000ff */
[----:B------:R-:W-:Y:S02]  /*5870*/  F2FP.F16.F32.PACK_AB R48, RZ, R48 ;  /* 0x00000030ff30723e */ /* 0x000fe400000000ff */
[----:B------:R-:W-:Y:S02]  /*5880*/  F2FP.F16.F32.PACK_AB R49, RZ, R49 ;  /* 0x00000031ff31723e */ /* 0x000fe400000000ff */
[----:B------:R-:W-:Y:S02]  /*5890*/  F2FP.F16.F32.PACK_AB R50, RZ, R50 ;  /* 0x00000032ff32723e */ /* 0x000fe400000000ff */
[----:B------:R-:W-:Y:S02]  /*58a0*/  F2FP.F16.F32.PACK_AB R51, RZ, R51 ;  /* 0x00000033ff33723e */ /* 0x000fe400000000ff */
[----:B------:R-:W-:Y:S01]  /*58b0*/  F2FP.F16.F32.PACK_AB R52, RZ, R52 ;  /* 0x00000034ff34723e */ /* 0x000fe200000000ff */
[----:B------:R-:W-:Y:S01]  /*58c0*/  @P0 STG.E.U16 desc[UR12][R2.64+0x42], R73 ;  /* 0x0000424902000986 */ /* 0x000fe2000c10150c */
[----:B------:R-:W-:-:S02]  /*58d0*/  ISETP.GT.AND P0, PT, R16, 0x8, P2 ;  /* 0x000000081000780c */ /* 0x000fc40001704270 */
[----:B------:R-:W-:Y:S02]  /*58e0*/  ISETP.GT.AND P2, PT, R15, 0x38, PT ;  /* 0x000000380f00780c */ /* 0x000fe40003f44270 */
[----:B------:R-:W-:Y:S02]  /*58f0*/  F2FP.F16.F32.PACK_AB R53, RZ, R53 ;  /* 0x00000035ff35723e */ /* 0x000fe400000000ff */
[----:B------:R-:W-:-:S07]  /*5900*/  F2FP.F16.F32.PACK_AB R54, RZ, R54 ;  /* 0x00000036ff36723e */ /* 0x000fce00000000ff */
[----:B------:R-:W-:Y:S01]  /*5910*/  @P0 STG.E.U16 desc[UR12][R4.64+0x40], R74 ;  /* 0x0000404a04000986 */ /* 0x000fe2000c10150c */
[----:B------:R-:W-:-:S13]  /*5920*/  ISETP.GT.AND P0, PT, R16, 0x8, P1 ;  /* 0x000000081000780c */ /* 0x000fda0000f04270 */
[----:B------:R-:W-:Y:S01]  /*5930*/  @P0 STG.E.U16 desc[UR12][R4.64+0x42], R75 ;  /* 0x0000424b04000986 */ /* 0x000fe2000c10150c */
[----:B------:R-:W-:-:S13]  /*5940*/  ISETP.GT.AND P0, PT, R16, RZ, P5 ;  /* 0x000000ff1000720c */ /* 0x000fda0002f04270 */
[----:B------:R-:W-:Y:S01]  /*5950*/  @P0 STG.E.U16 desc[UR12][R2.64+0x50], R76 ;  /* 0x0000504c02000986 */ /* 0x000fe2000c10150c */
[----:B------:R-:W-:-:S04]  /*5960*/  ISETP.GT.AND P0, PT, R15, 0x29, PT ;  /* 0x000000290f00780c */ /* 0x000fc80003f04270 */
[----:B------:R-:W-:Y:S02]  /*5970*/  ISETP.GT.AND P1, PT, R16, RZ, P0 ;  /* 0x000000ff1000720c */ /* 0x000fe40000724270 */
[----:B------:R-:W-:-:S11]  /*5980*/  P2R R13, PR, RZ, 0x1 ;  /* 0x00000001ff0d7803 */ /* 0x000fd60000000000 */
[----:B------:R-:W-:Y:S01]  /*5990*/  @P1 STG.E.U16 desc[UR12][R2.64+0x52], R77 ;  /* 0x0000524d02001986 */ /* 0x000fe2000c10150c */
[----:B------:R-:W-:-:S13]  /*59a0*/  ISETP.GT.AND P1, PT, R16, 0x8, P5 ;  /* 0x000000081000780c */ /* 0x000fda0002f24270 */
[----:B------:R-:W-:Y:S01]  /*59b0*/  @P1 STG.E.U16 desc[UR12][R4.64+0x50], R78 ;  /* 0x0000504e04001986 */ /* 0x000fe2000c10150c */
[C---:B------:R-:W-:Y:S02]  /*59c0*/  ISETP.GT.AND P1, PT, R16.reuse, 0x8, P0 ;  /* 0x000000081000780c */ /* 0x040fe40000724270 */
[----:B------:R-:W-:-:S11]  /*59d0*/  ISETP.GT.AND P0, PT, R16, 0x8, P2 ;  /* 0x000000081000780c */ /* 0x000fd60001704270 */
[----:B------:R-:W-:Y:S01]  /*59e0*/  @P1 STG.E.U16 desc[UR12][R4.64+0x52], R79 ;  /* 0x0000524f04001986 */ /* 0x000fe2000c10150c */
[----:B------:R-:W-:-:S13]  /*59f0*/  ISETP.GT.AND P1, PT, R16, RZ, P4 ;  /* 0x000000ff1000720c */ /* 0x000fda0002724270 */
[----:B------:R-:W-:Y:S01]  /*5a00*/  @P1 STG.E.U16 desc[UR12][R2.64+0x60], R80 ;  /* 0x0000605002001986 */ /* 0x000fe2000c10150c */
[----:B------:R-:W-:-:S13]  /*5a10*/  ISETP.GT.AND P1, PT, R16, RZ, P3 ;  /* 0x000000ff1000720c */ /* 0x000fda0001f24270 */
[----:B------:R-:W-:Y:S01]  /*5a20*/  @P1 STG.E.U16 desc[UR12][R2.64+0x62], R81 ;  /* 0x0000625102001986 */ /* 0x000fe2000c10150c */
[----:B------:R-:W-:-:S13]  /*5a30*/  ISETP.GT.AND P1, PT, R16, 0x8, P4 ;  /* 0x000000081000780c */ /* 0x000fda0002724270 */
[----:B------:R-:W-:Y:S01]  /*5a40*/  @P1 STG.E.U16 desc[UR12][R4.64+0x60], R82 ;  /* 0x0000605204001986 */ /* 0x000fe2000c10150c */
[----:B------:R-:W-:-:S13]  /*5a50*/  ISETP.GT.AND P1, PT, R16, 0x8, P3 ;  /* 0x000000081000780c */ /* 0x000fda0001f24270 */
[----:B------:R-:W-:Y:S01]  /*5a60*/  @P1 STG.E.U16 desc[UR12][R4.64+0x62], R83 ;  /* 0x0000625304001986 */ /* 0x000fe2000c10150c */
[----:B------:R-:W-:-:S05]  /*5a70*/  IADD3 R10, P1, R17, R4, RZ ;  /* 0x00000004110a7210 */ /* 0x000fca0007f3e0ff */
[----:B------:R-:W-:Y:S01]  /*5a80*/  IMAD.X R11, R9, 0x1, R5, P1 ;  /* 0x00000001090b7824 */ /* 0x000fe200008e0605 */
[----:B------:R-:W-:-:S13]  /*5a90*/  ISETP.GT.AND P1, PT, R16, RZ, P2 ;  /* 0x000000ff1000720c */ /* 0x000fda0001724270 */
[----:B------:R-:W-:Y:S01]  /*5aa0*/  @P1 STG.E.U16 desc[UR12][R2.64+0x70], R84 ;  /* 0x0000705402001986 */ /* 0x000fe2000c10150c */
[----:B------:R-:W-:-:S05]  /*5ab0*/  IADD3 R8, P1, R17, R2, RZ ;  /* 0x0000000211087210 */ /* 0x000fca0007f3e0ff */
[----:B------:R-:W-:Y:S01]  /*5ac0*/  IMAD.X R9, R9, 0x1, R3, P1 ;  /* 0x0000000109097824 */ /* 0x000fe200008e0603 */
[----:B------:R-:W-:-:S04]  /*5ad0*/  ISETP.GT.AND P1, PT, R15, 0x39, PT ;  /* 0x000000390f00780c */ /* 0x000fc80003f24270 */
[----:B------:R-:W-:-:S13]  /*5ae0*/  ISETP.GT.AND P5, PT, R16, RZ, P1 ;  /* 0x000000ff1000720c */ /* 0x000fda0000fa4270 */
[----:B------:R0:W-:Y:S01]  /*5af0*/  @P5 STG.E.U16 desc[UR12][R2.64+0x72], R85 ;  /* 0x0000725502005986 */ /* 0x0001e2000c10150c */
[----:B------:R-:W-:-:S03]  /*5b00*/  ISETP.GT.AND P5, PT, R15, RZ, PT ;  /* 0x000000ff0f00720c */ /* 0x000fc60003fa4270 */
[----:B------:R-:W-:Y:S01]  /*5b10*/  @P0 STG.E.U16 desc[UR12][R4.64+0x70], R86 ;  /* 0x0000705604000986 */ /* 0x000fe2000c10150c */
[----:B------:R-:W-:-:S13]  /*5b20*/  ISETP.GT.AND P0, PT, R16, 0x8, P1 ;  /* 0x000000081000780c */ /* 0x000fda0000f04270 */
[----:B------:R-:W-:Y:S01]  /*5b30*/  @P0 STG.E.U16 desc[UR12][R4.64+0x72], R87 ;  /* 0x0000725704000986 */ /* 0x000fe2000c10150c */
[C---:B------:R-:W-:Y:S02]  /*5b40*/  ISETP.GT.AND P0, PT, R16.reuse, 0x40, P5 ;  /* 0x000000401000780c */ /* 0x040fe40002f04270 */
[----:B------:R-:W-:-:S11]  /*5b50*/  ISETP.GT.AND P5, PT, R16, 0x48, P5 ;  /* 0x000000481000780c */ /* 0x000fd60002fa4270 */
[----:B------:R-:W-:Y:S01]  /*5b60*/  @P0 STG.E.U16 desc[UR12][R8.64], R24 ;  /* 0x0000001808000986 */ /* 0x000fe2000c10150c */
[C---:B------:R-:W-:Y:S02]  /*5b70*/  ISETP.GT.AND P0, PT, R16.reuse, 0x40, P6 ;  /* 0x000000401000780c */ /* 0x040fe40003704270 */
[----:B------:R-:W-:-:S11]  /*5b80*/  ISETP.GT.AND P6, PT, R16, 0x48, P6 ;  /* 0x000000481000780c */ /* 0x000fd600037c4270 */
[----:B0-----:R-:W-:Y:S02]  /*5b90*/  @P0 IMAD.MOV.U32 R2, RZ, RZ, R8 ;  /* 0x000000ffff020224 */ /* 0x001fe400078e0008 */
[----:B------:R-:W-:-:S05]  /*5ba0*/  @P0 IMAD.MOV.U32 R3, RZ, RZ, R9 ;  /* 0x000000ffff030224 */ /* 0x000fca00078e0009 */
[----:B------:R0:W-:Y:S01]  /*5bb0*/  @P0 STG.E.U16 desc[UR12][R2.64+0x2], R25 ;  /* 0x0000021902000986 */ /* 0x0001e2000c10150c */
[----:B------:R-:W-:-:S03]  /*5bc0*/  ISETP.NE.AND P0, PT, R13, RZ, PT ;  /* 0x000000ff0d00720c */ /* 0x000fc60003f05270 */
[----:B------:R-:W-:Y:S01]  /*5bd0*/  @P5 STG.E.U16 desc[UR12][R10.64], R26 ;  /* 0x0000001a0a005986 */ /* 0x000fe2000c10150c */
[----:B------:R-:W-:-:S03]  /*5be0*/  ISETP.NE.AND P5, PT, R12, RZ, PT ;  /* 0x000000ff0c00720c */ /* 0x000fc60003fa5270 */
[----:B------:R-:W-:Y:S01]  /*5bf0*/  @P6 STG.E.U16 desc[UR12][R10.64+0x2], R27 ;  /* 0x0000021b0a006986 */ /* 0x000fe2000c10150c */
[----:B------:R-:W-:-:S04]  /*5c00*/  ISETP.GT.AND P6, PT, R15, 0x8, PT ;  /* 0x000000080f00780c */ /* 0x000fc80003fc4270 */
[----:B------:R-:W-:-:S13]  /*5c10*/  ISETP.GT.AND P6, PT, R16, 0x40, P6 ;  /* 0x000000401000780c */ /* 0x000fda00037c4270 */
[----:B0-----:R-:W-:Y:S02]  /*5c20*/  @P6 IMAD.MOV.U32 R2, RZ, RZ, R8 ;  /* 0x000000ffff026224 */ /* 0x001fe400078e0008 */
[----:B------:R-:W-:-:S05]  /*5c30*/  @P6 IMAD.MOV.U32 R3, RZ, RZ, R9 ;  /* 0x000000ffff036224 */ /* 0x000fca00078e0009 */
[----:B------:R0:W-:Y:S01]  /*5c40*/  @P6 STG.E.U16 desc[UR12][R2.64+0x10], R28 ;  /* 0x0000101c02006986 */ /* 0x0001e2000c10150c */
[----:B------:R-:W-:-:S04]  /*5c50*/  ISETP.GT.AND P6, PT, R15, 0x9, PT ;  /* 0x000000090f00780c */ /* 0x000fc80003fc4270 */
[----:B------:R-:W-:-:S13]  /*5c60*/  ISETP.GT.AND P6, PT, R16, 0x40, P6 ;  /* 0x000000401000780c */ /* 0x000fda00037c4270 */
[----:B0-----:R-:W-:Y:S02]  /*5c70*/  @P6 IMAD.MOV.U32 R2, RZ, RZ, R8 ;  /* 0x000000ffff026224 */ /* 0x001fe400078e0008 */
[----:B------:R-:W-:-:S05]  /*5c80*/  @P6 IMAD.MOV.U32 R3, RZ, RZ, R9 ;  /* 0x000000ffff036224 */ /* 0x000fca00078e0009 */
[----:B------:R0:W-:Y:S01]  /*5c90*/  @P6 STG.E.U16 desc[UR12][R2.64+0x12], R29 ;  /* 0x0000121d02006986 */ /* 0x0001e2000c10150c */
[----:B------:R-:W-:-:S04]  /*5ca0*/  ISETP.GT.AND P6, PT, R15, 0x8, PT ;  /* 0x000000080f00780c */ /* 0x000fc80003fc4270 */
[----:B------:R-:W-:-:S13]  /*5cb0*/  ISETP.GT.AND P6, PT, R16, 0x48, P6 ;  /* 0x000000481000780c */ /* 0x000fda00037c4270 */
        /* <DEDUP_REMOVED lines=66> */
[C---:B------:R-:W-:Y:S02]  /*60e0*/  ISETP.GT.AND P6, PT, R16.reuse, 0x40, P5 ;  /* 0x000000401000780c */ /* 0x040fe40002fc4270 */
[----:B------:R-:W-:-:S11]  /*60f0*/  ISETP.GT.AND P5, PT, R16, 0x48, P5 ;  /* 0x000000481000780c */ /* 0x000fd60002fa4270 */
        /* <DEDUP_REMOVED lines=9> */
[----:B------:R-:W-:Y:S01]  /*6190*/  ISETP.GT.AND P4, PT, R16, 0x48, P4 ;  /* 0x000000481000780c */ /* 0x000fe20002784270 */
        /* <DEDUP_REMOVED lines=17> */
[----:B------:R0:W-:Y:S02]  /*62b0*/  @P0 STG.E.U16 desc[UR12][R2.64+0x62], R49 ;  /* 0x0000623102000986 */ /* 0x0001e4000c10150c */
        /* <DEDUP_REMOVED lines=8> */
[----:B------:R0:W-:Y:S04]  /*6340*/  @P6 STG.E.U16 desc[UR12][R2.64+0x70], R52 ;  /* 0x0000703402006986 */ /* 0x0001e8000c10150c */
[----:B------:R1:W-:Y:S01]  /*6350*/  @P5 STG.E.U16 desc[UR12][R8.64+0x72], R53 ;  /* 0x0000723508005986 */ /* 0x0003e2000c10150c */
[----:B0-----:R-:W-:Y:S02]  /*6360*/  @P2 IMAD.MOV.U32 R2, RZ, RZ, R6 ;  /* 0x000000ffff022224 */ /* 0x001fe400078e0006 */
[----:B------:R-:W-:-:S05]  /*6370*/  @P2 IMAD.MOV.U32 R3, RZ, RZ, R7 ;  /* 0x000000ffff032224 */ /* 0x000fca00078e0007 */
[----:B------:R1:W-:Y:S01]  /*6380*/  @P2 STG.E.U16 desc[UR12][R2.64+0x70], R54 ;  /* 0x0000703602002986 */ /* 0x0003e2000c10150c */
[----:B------:R-:W-:Y:S05]  /*6390*/  @!P1 EXIT ;  /* 0x000000000000994d */ /* 0x000fea0003800000 */
[----:B------:R-:W-:-:S05]  /*63a0*/  F2FP.F16.F32.PACK_AB R0, RZ, R0 ;  /* 0x00000000ff00723e */ /* 0x000fca00000000ff */
[----:B------:R-:W-:Y:S01]  /*63b0*/  STG.E.U16 desc[UR12][R6.64+0x72], R0 ;  /* 0x0000720006007986 */ /* 0x000fe2000c10150c */
[----:B------:R-:W-:Y:S05]  /*63c0*/  EXIT ;  /* 0x000000000000794d */ /* 0x000fea0003800000 */
.L_x_14:
[----:B------:R-:W-:-:S13]  /*63d0*/  ISETP.NE.AND P0, PT, R8, RZ, PT ;  /* 0x000000ff0800720c */ /* 0x000fda0003f05270 */
[----:B------:R-:W-:Y:S05]  /*63e0*/  @P0 EXIT ;  /* 0x000000000000094d */ /* 0x000fea0003800000 */
[----:B------:R-:W-:-:S13]  /*63f0*/  ELECT P0, URZ, PT ;  /* 0x00000000003f782f */ /* 0x000fda0003800000 */
[----:B------:R-:W-:Y:S05]  /*6400*/  @!P0 BRA `(.L_x_151) ;  /* 0x0000000800108947 */ /* 0x000fea0003800000 */
[----:B------:R-:W-:-:S13]  /*6410*/  ISETP.GE.AND P0, PT, R5, 0x1, PT ;  /* 0x000000010500780c */ /* 0x000fda0003f06270 */
[----:B------:R-:W-:Y:S05]  /*6420*/  @!P0 BRA `(.L_x_151) ;  /* 0x0000000800088947 */ /* 0x000fea0003800000 */
[----:B------:R-:W2:Y:S01]  /*6430*/  S2R R4, SR_CgaCtaId ;  /* 0x0000000000047919 */ /* 0x000ea20000008800 */
[----:B------:R-:W-:Y:S01]  /*6440*/  IMAD.SHL.U32 R22, R11, 0x80, RZ ;  /* 0x000000800b167824 */ /* 0x000fe200078e00ff */
[----:B------:R-:W-:Y:S01]  /*6450*/  ULDC UR4, c[0x0][0x384] ;  /* 0x0000e10000047ab9 */ /* 0x000fe20000000800 */
[----:B------:R-:W-:Y:S01]  /*6460*/  LOP3.LUT P0, RZ, R10, 0x1f, RZ, 0xc0, !PT ;  /* 0x0000001f0aff7812 */ /* 0x000fe2000780c0ff */
[----:B------:R-:W-:Y:S01]  /*6470*/  ULDC UR5, c[0x0][0x388] ;  /* 0x0000e20000057ab9 */ /* 0x000fe20000000800 */
[----:B------:R-:W-:Y:S01]  /*6480*/  ISETP.NE.AND P1, PT, R17, RZ, PT ;  /* 0x000000ff1100720c */ /* 0x000fe20003f25270 */
[----:B------:R-:W-:Y:S01]  /*6490*/  VIADD R24, R5, 0x1 ;  /* 0x0000000105187836 */ /* 0x000fe20000000000 */
[----:B------:R-:W-:Y:S01]  /*64a0*/  ISETP.NE.OR P0, PT, R17, RZ, !P0 ;  /* 0x000000ff1100720c */ /* 0x000fe20004705670 */
[----:B0-----:R-:W-:Y:S01]  /*64b0*/  IMAD.MOV.U32 R6, RZ, RZ, 0x1 ;  /* 0x00000001ff067424 */ /* 0x001fe200078e00ff */
[----:B------:R-:W-:Y:S01]  /*64c0*/  LOP3.LUT R23, R3, 0x2, RZ, 0xfc, !PT ;  /* 0x0000000203177812 */ /* 0x000fe200078efcff */
[----:B------:R-:W-:Y:S01]  /*64d0*/  IMAD.MOV.U32 R7, RZ, RZ, RZ ;  /* 0x000000ffff077224 */ /* 0x000fe200078e00ff */
[----:B------:R-:W-:-:S02]  /*64e0*/  CS2R R8, SRZ ;  /* 0x0000000000087805 */ /* 0x000fc4000001ff00 */
[----:B------:R-:W-:Y:S01]  /*64f0*/  CS2R R10, SRZ ;  /* 0x00000000000a7805 */ /* 0x000fe2000001ff00 */
[----:B--2--5:R-:W-:-:S05]  /*6500*/  IMAD.SHL.U32 R0, R4, 0x20, RZ ;  /* 0x0000002004007824 */ /* 0x024fca00078e00ff */
[----:B------:R-:W-:-:S05]  /*6510*/  LOP3.LUT R0, R0, 0x20, RZ, 0xc0, !PT ;  /* 0x0000002000007812 */ /* 0x000fca00078ec0ff */
[----:B------:R-:W-:Y:S02]  /*6520*/  IMAD R2, R13, 0x40, R0 ;  /* 0x000000400d027824 */ /* 0x000fe400078e0200 */
[----:B------:R-:W-:Y:S02]  /*6530*/  IMAD.SHL.U32 R0, R4, 0x800, RZ ;  /* 0x0000080004007824 */ /* 0x000fe400078e00ff */
[----:B------:R-:W-:-:S03]  /*6540*/  IMAD.HI.U32 R4, R22, UR4, RZ ;  /* 0x0000000416047c27 */ /* 0x000fc6000f8e00ff */
[----:B------:R-:W-:Y:S02]  /*6550*/  LOP3.LUT R0, R0, 0x800, RZ, 0xc0, !PT ;  /* 0x0000080000007812 */ /* 0x000fe400078ec0ff */
[----:B------:R-:W-:-:S07]  /*6560*/  SHF.R.U32.HI R4, RZ, UR5, R4 ;  /* 0x00000005ff047c19 */ /* 0x000fce0008011604 */
.L_x_155:
[----:B------:R-:W4:Y:S01]  /*6570*/  S2R R13, SR_CgaCtaId ;  /* 0x00000000000d7919 */ /* 0x000f220000008800 */
[----:B------:R-:W-:-:S04]  /*6580*/  MOV R12, 0x400 ;  /* 0x00000400000c7802 */ /* 0x000fc80000000f00 */
[----:B----4-:R-:W-:Y:S02]  /*6590*/  LEA R14, R13, R12, 0x18 ;  /* 0x0000000c0d0e7211 */ /* 0x010fe400078ec0ff */
[----:B------:R-:W-:-:S03]  /*65a0*/  SHF.L.U32 R12, R6, 0x1f, RZ ;  /* 0x0000001f060c7819 */ /* 0x000fc600000006ff */
[----:B------:R-:W-:-:S07]  /*65b0*/  IMAD R13, R7, 0x8, R14 ;  /* 0x00000008070d7824 */ /* 0x000fce00078e020e */
.L_x_152:
[----:B0-----:R0:W1:Y:S02]  /*65c0*/  SYNCS.PHASECHK.TRANS64.TRYWAIT P2, [R13+URZ+0x36048], R12 ;  /* 0x0360480c0d0075a7 */ /* 0x001064000804017f */
[----:B-1----:R-:W-:Y:S05]  /*65d0*/  @!P2 NANOSLEEP.SYNCS 0x989680 ;  /* 0x009896800000a95d */ /* 0x002fea0003900000 */
[----:B------:R-:W1:Y:S02]  /*65e0*/  @!P2 SYNCS.PHASECHK.TRANS64 P2, [R13+URZ+0x36048], R12 ;  /* 0x0360480c0d00a5a7 */ /* 0x000e64000804007f */
[----:B-1----:R-:W-:Y:S05]  /*65f0*/  @!P2 BRA `(.L_x_152) ;  /* 0xfffffffc00f0a947 */ /* 0x002fea000383ffff */
[----:B0-----:R-:W0:Y:S02]  /*6600*/  @!P1 LDC R12, c[0x0][0x580] ;  /* 0x00016000ff0c9b82 */ /* 0x001e240000000800 */
[----:B0-----:R0:W-:Y:S02]  /*6610*/  @!P1 SYNCS.ARRIVE.TRANS64 RZ, [R13+URZ+0x36000], R12 ;  /* 0x0360000c0dff99a7 */ /* 0x0011e4000800003f */
[----:B0-----:R-:W-:-:S04]  /*6620*/  PRMT R12, R23, 0x9910, RZ ;  /* 0x00009910170c7816 */ /* 0x001fc800000000ff */
[----:B------:R-:W-:-:S13]  /*6630*/  ISETP.NE.AND P2, PT, R12, 0x2, PT ;  /* 0x000000020c00780c */ /* 0x000fda0003f45270 */
[----:B------:R-:W-:Y:S05]  /*6640*/  @P2 BRA `(.L_x_153) ;  /* 0x0000000000042947 */ /* 0x000fea0003800000 */
[----:B------:R-:W-:Y:S01]  /*6650*/  BPT.TRAP 0x1 ;  /* 0x000000040000795c */ /* 0x000fe20000300000 */
.L_x_153:
[----:B------:R-:W-:Y:S05]  /*6660*/  @P0 BRA `(.L_x_154) ;  /* 0x0000000000040947 */ /* 0x000fea0003800000 */
[----:B------:R-:W-:Y:S01]  /*6670*/  BPT.TRAP 0x1 ;  /* 0x000000040000795c */ /* 0x000fe20000300000 */
.L_x_154:
[----:B---3--:R-:W0:Y:S01]  /*6680*/  LDC R15, c[0x0][0x380] ;  /* 0x0000e000ff0f7b82 */ /* 0x008e220000000800 */
[----:B------:R-:W-:Y:S01]  /*6690*/  R2UR UR4, R4 ;  /* 0x00000000040472ca */ /* 0x000fe200000e0000 */
[----:B------:R-:W-:Y:S01]  /*66a0*/  ULDC UR24, c[0x0][0x38c] ;  /* 0x0000e30000187ab9 */ /* 0x000fe20000000800 */
[----:B------:R-:W-:Y:S01]  /*66b0*/  R2UR UR13, R22 ;  /* 0x00000000160d72ca */ /* 0x000fe200000e0000 */
[----:B------:R-:W-:Y:S01]  /*66c0*/  UISETP.NE.AND UP0, UPT, UR24, 0x1, UPT ;  /* 0x000000011800788c */ /* 0x000fe2000bf05270 */
[----:B------:R-:W-:Y:S01]  /*66d0*/  R2UR UR17, R13 ;  /* 0x000000000d1172ca */ /* 0x000fe200000e0000 */
[----:B------:R-:W-:Y:S01]  /*66e0*/  ULDC UR12, c[0x0][0x3ec] ;  /* 0x0000fb00000c7ab9 */ /* 0x000fe20000000800 */
[----:B------:R-:W-:Y:S01]  /*66f0*/  R2UR UR10, R14 ;  /* 0x000000000e0a72ca */ /* 0x000fe200000e0000 */
[----:B------:R-:W1:Y:S01]  /*6700*/  LDC.64 R16, c[0x0][0x3f8] ;  /* 0x0000fe00ff107b82 */ /* 0x000e620000000a00 */
[----:B------:R-:W-:Y:S01]  /*6710*/  R2UR UR16, R7 ;  /* 0x00000000071072ca */ /* 0x000fe200000e0000 */
[----:B------:R-:W-:Y:S01]  /*6720*/  VIADD R24, R24, 0xffffffff ;  /* 0xffffffff18187836 */ /* 0x000fe20000000000 */
[----:B------:R-:W-:Y:S01]  /*6730*/  R2UR UR18, R10 ;  /* 0x000000000a1272ca */ /* 0x000fe200000e0000 */
[----:B------:R-:W-:Y:S01]  /*6740*/  ULDC.64 UR28, c[0x0][0x198] ;  /* 0x00006600001c7ab9 */ /* 0x000fe20000000a00 */
[----:B------:R-:W-:Y:S01]  /*6750*/  ULDC.64 UR20, c[0x0][0x3f0] ;  /* 0x0000fc0000147ab9 */ /* 0x000fe20000000a00 */
[----:B------:R-:W-:Y:S01]  /*6760*/  UMOV UR31, 0x30000 ;  /* 0x00030000001f7882 */ /* 0x000fe20000000000 */
[----:B------:R-:W-:Y:S01]  /*6770*/  @UP0 ULDC.64 UR8, c[0x0][0x390] ;  /* 0x0000e40000080ab9 */ /* 0x000fe20000000a00 */
[----:B------:R-:W1:Y:S01]  /*6780*/  LDC.64 R18, c[0x0][0x3d0] ;  /* 0x0000f400ff127b82 */ /* 0x000e620000000a00 */
[----:B------:R-:W-:Y:S01]  /*6790*/  ISETP.GT.AND P6, PT, R24, 0x1, PT ;  /* 0x000000011800780c */ /* 0x000fe20003fc4270 */
[----:B------:R-:W-:Y:S01]  /*67a0*/  UIADD3 UR17, UR17, 0x36000, URZ ;  /* 0x0003600011117890 */ /* 0x000fe2000fffe03f */
[----:B------:R-:W-:Y:S01]  /*67b0*/  UMOV UR26, 0x0 ;  /* 0x00000000001a7882 */ /* 0x000fe20000000000 */
[----:B------:R-:W-:-:S02]  /*67c0*/  UMOV UR27, 0x10000000 ;  /* 0x10000000001b7882 */ /* 0x000fc40000000000 */
[----:B------:R-:W-:Y:S01]  /*67d0*/  ULEA UR16, UR16, UR10, 0xe ;  /* 0x0000000a10107291 */ /* 0x000fe2000f8e703f */
[----:B0-----:R-:W-:Y:S01]  /*67e0*/  ISETP.NE.AND P2, PT, R15, 0x1, PT ;  /* 0x000000010f00780c */ /* 0x001fe20003f45270 */
[----:B------:R-:W0:Y:S01]  /*67f0*/  LDC R20, c[0x0][0x400] ;  /* 0x00010000ff147b82 */ /* 0x000e220000000800 */
[----:B------:R-:W-:-:S11]  /*6800*/  USHF.L.U32 UR18, UR18, 0x6, URZ ;  /* 0x0000000612127899 */ /* 0x000fd6000800063f */
[----:B------:R-:W-:Y:S01]  /*6810*/  @P2 IMAD.U32 R12, RZ, RZ, UR4 ;  /* 0x00000004ff0c2e24 */ /* 0x000fe2000f8e00ff */
[----:B------:R-:W-:Y:S01]  /*6820*/  ULDC.64 UR4, c[0x0][0x3c8] ;  /* 0x0000f20000047ab9 */ /* 0x000fe20000000a00 */
[----:B-1----:R-:W-:-:S03]  /*6830*/  IMAD R13, R9, R18, R17 ;  /* 0x00000012090d7224 */ /* 0x002fc600078e0211 */
[----:B------:R-:W-:Y:S01]  /*6840*/  @P2 R2UR UR13, R12 ;  /* 0x000000000c0d22ca */ /* 0x000fe200000e0000 */
[C---:B------:R-:W-:Y:S02]  /*6850*/  IMAD R12, R7.reuse, 0x1000, R0 ;  /* 0x00001000070c7824 */ /* 0x040fe400078e0200 */
[----:B------:R-:W-:Y:S02]  /*6860*/  VIADD R7, R7, 0x1 ;  /* 0x0000000107077836 */ /* 0x000fe40000000000 */
[----:B------:R-:W-:Y:S02]  /*6870*/  IMAD R21, R12, 0x2, R14 ;  /* 0x000000020c157824 */ /* 0x000fe400078e020e */
[----:B------:R-:W-:Y:S01]  /*6880*/  IMAD R12, R11, UR5, R16 ;  /* 0x000000050b0c7c24 */ /* 0x000fe2000f8e0210 */
[----:B------:R-:W-:Y:S01]  /*6890*/  ULDC UR5, c[0x0][0x398] ;  /* 0x0000e60000057ab9 */ /* 0x000fe20000000800 */
[----:B------:R-:W1:Y:S01]  /*68a0*/  LDC.64 R16, c[0x0][0x3e0] ;  /* 0x0000f800ff107b82 */ /* 0x000e620000000a00 */
[----:B------:R-:W-:Y:S01]  /*68b0*/  VIADD R14, R10, 0x1 ;  /* 0x000000010a0e7836 */ /* 0x000fe20000000000 */
[----:B------:R-:W-:Y:S01]  /*68c0*/  R2UR UR23, R21 ;  /* 0x00000000151772ca */ /* 0x000fe200000e0000 */
[----:B------:R-:W-:Y:S01]  /*68d0*/  IMAD.U32 R13, R13, 0x20, R12 ;  /* 0x000000200d0d7824 */ /* 0x000fe200078e000c */
[----:B------:R-:W-:Y:S01]  /*68e0*/  UIMAD.WIDE.U32 UR6, UR13, UR8, URZ ;  /* 0x000000080d0672a5 */ /* 0x000fe2000f8e003f */
[----:B0-----:R-:W-:Y:S01]  /*68f0*/  IMAD R10, R8, R19, R20 ;  /* 0x00000013080a7224 */ /* 0x001fe200078e0214 */
[----:B------:R-:W-:Y:S01]  /*6900*/  ISETP.NE.AND P2, PT, R14, UR15, PT ;  /* 0x0000000f0e007c0c */ /* 0x000fe2000bf45270 */
[----:B------:R-:W-:Y:S01]  /*6910*/  UIADD3 UR6, -UR13, URZ, URZ ;  /* 0x0000003f0d067290 */ /* 0x000fe2000fffe13f */
[----:B------:R-:W-:Y:S01]  /*6920*/  ISETP.NE.AND P5, PT, R7, 0x9, PT ;  /* 0x000000090700780c */ /* 0x000fe20003fa5270 */
[----:B------:R-:W-:Y:S01]  /*6930*/  UMOV UR14, UR13 ;  /* 0x0000000d000e7c82 */ /* 0x000fe20008000000 */
[----:B------:R-:W-:Y:S01]  /*6940*/  @UP0 USHF.R.U32.HI UR14, URZ, UR9, UR7 ;  /* 0x000000093f0e0299 */ /* 0x000fe20008011607 */
[----:B------:R-:W-:Y:S01]  /*6950*/  IMAD.U32 R10, R10, 0x400, R13 ;  /* 0x000004000a0a7824 */ /* 0x000fe200078e000d */
[----:B------:R-:W-:Y:S01]  /*6960*/  UISETP.NE.AND UP0, UPT, UR5, 0x1, UPT ;  /* 0x000000010500788c */ /* 0x000fe2000bf05270 */
[----:B------:R-:W-:Y:S01]  /*6970*/  IMAD R12, R15, UR6, R22 ;  /* 0x000000060f0c7c24 */ /* 0x000fe2000f8e0216 */
[----:B------:R-:W-:Y:S01]  /*6980*/  ULDC.64 UR8, c[0x0][0x3c0] ;  /* 0x0000f00000087ab9 */ /* 0x000fe20000000a00 */
[----:B------:R-:W-:Y:S01]  /*6990*/  VIADD R15, R11, 0x1 ;  /* 0x000000010b0f7836 */ /* 0x000fe20000000000 */
[----:B------:R-:W-:Y:S01]  /*69a0*/  R2UR UR25, R10 ;  /* 0x000000000a1972ca */ /* 0x000fe200000e0000 */
[----:B------:R-:W-:Y:S01]  /*69b0*/  UMOV UR22, UR14 ;  /* 0x0000000e00167c82 */ /* 0x000fe20008000000 */
[----:B------:R-:W-:Y:S01]  /*69c0*/  R2UR UR19, R12 ;  /* 0x000000000c1372ca */ /* 0x000fe200000e0000 */
[----:B------:R-:W-:Y:S01]  /*69d0*/  @P2 IMAD.MOV R15, RZ, RZ, R11 ;  /* 0x000000ffff0f2224 */ /* 0x000fe200078e020b */
[----:B------:R-:W-:Y:S01]  /*69e0*/  UIADD3 UR7, -UR14, URZ, URZ ;  /* 0x0000003f0e077290 */ /* 0x000fe2000fffe13f */
[----:B------:R-:W-:Y:S01]  /*69f0*/  VIADD R12, R9, 0x1 ;  /* 0x00000001090c7836 */ /* 0x000fe20000000000 */
[----:B------:R-:W-:Y:S01]  /*6a00*/  UIADD3 UR6, UP1, UR28, 0xf0, URZ ;  /* 0x000000f01c067890 */ /* 0x000fe2000ff3e03f */
[----:B------:R-:W-:Y:S01]  /*6a10*/  VIADD R13, R8, 0x1 ;  /* 0x00000001080d7836 */ /* 0x000fe20000000000 */
[----:B-1----:R-:W-:Y:S01]  /*6a20*/  ISETP.NE.AND P3, PT, R15, R16, PT ;  /* 0x000000100f00720c */ /* 0x002fe20003f65270 */
[----:B------:R-:W-:Y:S01]  /*6a30*/  @UP0 ULDC UR10, c[0x0][0x39c] ;  /* 0x0000e700000a0ab9 */ /* 0x000fe20000000800 */
[----:B------:R-:W-:Y:S01]  /*6a40*/  @UP0 ULDC UR30, c[0x0][0x3a0] ;  /* 0x0000e800001e0ab9 */ /* 0x000fe20000000800 */
[----:B------:R-:W-:Y:S01]  /*6a50*/  UIMAD.WIDE.U32 UR10, UR14, UR10, URZ ;  /* 0x0000000a0e0a72a5 */ /* 0x000fe2000f8e003f */
[----:B------:R-:W-:Y:S01]  /*6a60*/  SEL R10, R14, RZ, P2 ;  /* 0x000000ff0e0a7207 */ /* 0x000fe20001000000 */
[----:B------:R-:W-:Y:S01]  /*6a70*/  UIMAD UR7, UR24, UR7, UR13 ;  /* 0x00000007180772a4 */ /* 0x000fe2000f8e020d */
[----:B------:R-:W-:Y:S01]  /*6a80*/  R2UR UR13, R9 ;  /* 0x00000000090d72ca */ /* 0x000fe200000e0000 */
[----:B------:R-:W-:Y:S01]  /*6a90*/  @UP0 USHF.R.U32.HI UR22, URZ, UR30, UR11 ;  /* 0x0000001e3f160299 */ /* 0x000fe2000801160b */
[----:B------:R-:W-:Y:S01]  /*6aa0*/  SEL R7, R7, RZ, P5 ;  /* 0x000000ff07077207 */ /* 0x000fe20002800000 */
[----:B------:R-:W-:Y:S01]  /*6ab0*/  UIMAD UR19, UR19, UR8, UR12 ;  /* 0x00000008131372a4 */ /* 0x000fe2000f8e020c */
[----:B------:R-:W-:Y:S01]  /*6ac0*/  R2UR UR12, R11 ;  /* 0x000000000b0c72ca */ /* 0x000fe200000e0000 */
[----:B------:R-:W-:Y:S01]  /*6ad0*/  UIADD3 UR8, -UR22, URZ, URZ ;  /* 0x0000003f16087290 */ /* 0x000fe2000fffe13f */
[----:B------:R-:W-:Y:S01]  /*6ae0*/  R2UR UR11, R2 ;  /* 0x00000000020b72ca */ /* 0x000fe200000e0000 */
[----:B------:R-:W-:Y:S01]  /*6af0*/  @P3 IMAD.MOV R12, RZ, RZ, R9 ;  /* 0x000000ffff0c3224 */ /* 0x000fe200078e0209 */
[----:B------:R-:W-:Y:S01]  /*6b00*/  UIADD3 UR28, UP2, UR28, 0x270, URZ ;  /* 0x000002701c1c7890 */ /* 0x000fe2000ff5e03f */
[----:B------:R-:W-:Y:S01]  /*6b10*/  SEL R9, RZ, 0x1, P5 ;  /* 0x00000001ff097807 */ /* 0x000fe20002800000 */
[----:B------:R-:W-:Y:S01]  /*6b20*/  UIMAD UR5, UR5, UR8, UR14 ;  /* 0x00000008050572a4 */ /* 0x000fe2000f8e020e */
[----:B------:R-:W-:Y:S01]  /*6b30*/  R2UR UR14, R8 ;  /* 0x00000000080e72ca */ /* 0x000fe200000e0000 */
[----:B------:R-:W-:Y:S01]  /*6b40*/  UIMAD UR20, UR7, UR9, UR20 ;  /* 0x00000009071472a4 */ /* 0x000fe2000f8e0214 */
[----:B------:R-:W-:Y:S01]  /*6b50*/  ISETP.NE.AND P4, PT, R12, R17, PT ;  /* 0x000000110c00720c */ /* 0x000fe20003f85270 */
[----:B------:R-:W-:Y:S01]  /*6b60*/  UIMAD UR21, UR5, UR4, UR21 ;  /* 0x00000004051572a4 */ /* 0x000fe2000f8e0215 */
[----:B------:R-:W-:Y:S01]  /*6b70*/  LOP3.LUT R6, R6, R9, RZ, 0x3c, !PT ;  /* 0x0000000906067212 */ /* 0x000fe200078e3cff */
[----:B------:R-:W-:Y:S01]  /*6b80*/  UIADD3.X UR7, URZ, UR29, URZ, UP1, !UPT ;  /* 0x0000001d3f077290 */ /* 0x000fe20008ffe43f */
[----:B------:R-:W-:Y:S01]  /*6b90*/  SEL R11, R15, RZ, P3 ;  /* 0x000000ff0f0b7207 */ /* 0x000fe20001800000 */
[----:B------:R-:W-:Y:S01]  /*6ba0*/  UPRMT UR4, UR25, 0x5410, URZ ;  /* 0x0000541019047896 */ /* 0x000fe2000800003f */
[----:B------:R-:W-:Y:S01]  /*6bb0*/  SEL R9, R12, RZ, P4 ;  /* 0x000000ff0c097207 */ /* 0x000fe20002000000 */
[----:B------:R-:W-:-:S02]  /*6bc0*/  UIADD3 UR8, UR23, 0x24000, URZ ;  /* 0x0002400017087890 */ /* 0x000fc4000fffe03f */
[----:B------:R-:W-:Y:S01]  /*6bd0*/  UIADD3.X UR29, URZ, UR29, URZ, UP2, !UPT ;  /* 0x0000001d3f1d7290 */ /* 0x000fe200097fe43f */
[----:B------:R-:W-:Y:S01]  /*6be0*/  UMOV UR9, UR17 ;  /* 0x0000001100097c82 */ /* 0x000fe20008000000 */
[----:B------:R-:W-:Y:S02]  /*6bf0*/  UMOV UR10, UR18 ;  /* 0x00000012000a7c82 */ /* 0x000fe40008000000 */
[----:B------:R-:W-:Y:S01]  /*6c00*/  @P4 IMAD.MOV R13, RZ, RZ, R8 ;  /* 0x000000ffff0d4224 */ /* 0x000fe200078e0208 */
[----:B------:R1:W-:Y:S03]  /*6c10*/  UTMALDG.5D.IM2COL [UR16], [UR6], UR4 ;  /* 0x00000010060073b4 */ /* 0x0003e60008060004 */
[----:B------:R-:W-:Y:S01]  /*6c20*/  IMAD.MOV.U32 R8, RZ, RZ, R13 ;  /* 0x000000ffff087224 */ /* 0x000fe200078e000d */
[----:B------:R1:W-:Y:S02]  /*6c30*/  UTMALDG.5D.MULTICAST [UR8], [UR28], UR31, desc[UR26] ;  /* 0x00001a081c0073b4 */ /* 0x0003e4000802181f */
[----:B-1----:R-:W-:Y:S05]  /*6c40*/  @P6 BRA `(.L_x_155) ;  /* 0xfffffff800486947 */ /* 0x002fea000383ffff */
.L_x_151:
[----:B------:R-:W-:Y:S01]  /*6c50*/  ISETP.GE.U32.AND P2, PT, R5, 0x9, PT ;  /* 0x000000090500780c */ /* 0x000fe20003f46070 */
[----:B------:R-:W-:Y:S05]  /*6c60*/  WARPSYNC.ALL ;  /* 0x0000000000007948 */ /* 0x000fea0003800000 */
[----:B------:R-:W-:-:S07]  /*6c70*/  ELECT P1, URZ, PT ;  /* 0x00000000003f782f */ /* 0x000fce0003820000 */
[----:B0-----:R-:W-:-:S05]  /*6c80*/  @P2 IMAD.WIDE.U32 R6, R5, 0x38e38e39, RZ ;  /* 0x38e38e3905062825 */ /* 0x001fca00078e00ff */
[----:B--2--5:R-:W-:-:S04]  /*6c90*/  @P2 SHF.R.U32.HI R0, RZ, 0x1, R7 ;  /* 0x00000001ff002819 */ /* 0x024fc80000011607 */
[----:B------:R-:W-:-:S04]  /*6ca0*/  @P2 LOP3.LUT R0, R0, 0x1, RZ, 0xc0, !PT ;  /* 0x0000000100002812 */ /* 0x000fc800078ec0ff */
[----:B------:R-:W-:Y:S01]  /*6cb0*/  @P2 ISETP.NE.U32.AND P0, PT, R0, 0x1, PT ;  /* 0x000000010000280c */ /* 0x000fe20003f05070 */
[----:B------:R-:W-:-:S12]  /*6cc0*/  @!P1 EXIT ;  /* 0x000000000000994d */ /* 0x000fd80003800000 */
[----:B------:R-:W-:Y:S01]  /*6cd0*/  LOP3.LUT R3, R3, 0x2, RZ, 0xfc, !PT ;  /* 0x0000000203037812 */ /* 0x000fe200078efcff */
[----:B------:R-:W-:Y:S01]  /*6ce0*/  IMAD.MOV.U32 R0, RZ, RZ, 0x1 ;  /* 0x00000001ff007424 */ /* 0x000fe200078e00ff */
[----:B------:R-:W-:Y:S02]  /*6cf0*/  @P2 ISETP.NE.U32.AND.EX P0, PT, RZ, RZ, PT, P0 ;  /* 0x000000ffff00220c */ /* 0x000fe40003f05100 */
[----:B------:R-:W-:Y:S02]  /*6d00*/  ISETP.NE.AND P1, PT, R3, 0x3, PT ;  /* 0x000000030300780c */ /* 0x000fe40003f25270 */
[----:B------:R-:W-:-:S11]  /*6d10*/  @P2 SEL R0, RZ, 0x1, !P0 ;  /* 0x00000001ff002807 */ /* 0x000fd60004000000 */
[----:B------:R-:W-:Y:S05]  /*6d20*/  @!P1 BRA `(.L_x_156) ;  /* 0x0000000000049947 */ /* 0x000fea0003800000 */
[----:B------:R-:W-:Y:S01]  /*6d30*/  BPT.TRAP 0x1 ;  /* 0x000000040000795c */ /* 0x000fe20000300000 */
.L_x_156:
[----:B------:R-:W0:Y:S01]  /*6d40*/  S2R R7, SR_CgaCtaId ;  /* 0x0000000000077919 */ /* 0x000e220000008800 */
[----:B------:R-:W-:Y:S01]  /*6d50*/  IMAD.WIDE.U32 R2, R5, 0x38e38e39, RZ ;  /* 0x38e38e3905027825 */ /* 0x000fe200078e00ff */
[----:B------:R-:W-:-:S04]  /*6d60*/  MOV R4, 0x400 ;  /* 0x0000040000047802 */ /* 0x000fc80000000f00 */
[----:B------:R-:W-:-:S05]  /*6d70*/  SHF.R.U32.HI R2, RZ, 0x1, R3 ;  /* 0x00000001ff027819 */ /* 0x000fca0000011603 */
[----:B------:R-:W-:Y:S01]  /*6d80*/  IMAD R5, R2, -0x9, R5 ;  /* 0xfffffff702057824 */ /* 0x000fe200078e0205 */
[----:B0-----:R-:W-:-:S05]  /*6d90*/  LEA R4, R7, R4, 0x18 ;  /* 0x0000000407047211 */ /* 0x001fca00078ec0ff */
[----:B------:R-:W-:Y:S01]  /*6da0*/  VIADD R2, R4, 0x36048 ;  /* 0x0003604804027836 */ /* 0x000fe20000000000 */
[----:B------:R-:W-:-:S03]  /*6db0*/  SHF.L.U32 R4, R0, 0x1f, RZ ;  /* 0x0000001f00047819 */ /* 0x000fc600000006ff */
[----:B------:R-:W-:-:S07]  /*6dc0*/  IMAD R3, R5, 0x8, R2 ;  /* 0x0000000805037824 */ /* 0x000fce00078e0202 */
.L_x_157:
[----:B0-----:R0:W1:Y:S02]  /*6dd0*/  SYNCS.PHASECHK.TRANS64.TRYWAIT P0, [R3+URZ], R4 ;  /* 0x00000004030075a7 */ /* 0x001064000800017f */
[----:B-1----:R-:W-:Y:S05]  /*6de0*/  @!P0 NANOSLEEP.SYNCS 0x989680 ;  /* 0x009896800000895d */ /* 0x002fea0003900000 */
[----:B------:R-:W1:Y:S02]  /*6df0*/  @!P0 SYNCS.PHASECHK.TRANS64 P0, [R3+URZ], R4 ;  /* 0x00000004030085a7 */ /* 0x000e64000800007f */
[----:B-1----:R-:W-:Y:S05]  /*6e00*/  @!P0 BRA `(.L_x_157) ;  /* 0xfffffffc00f08947 */ /* 0x002fea000383ffff */
[----:B------:R-:W-:-:S05]  /*6e10*/  VIADD R5, R5, 0x1 ;  /* 0x0000000105057836 */ /* 0x000fca0000000000 */
[----:B------:R-:W-:-:S04]  /*6e20*/  ISETP.NE.AND P0, PT, R5, 0x9, PT ;  /* 0x000000090500780c */ /* 0x000fc80003f05270 */
[----:B0-----:R-:W-:Y:S02]  /*6e30*/  SEL R3, RZ, 0x1, P0 ;  /* 0x00000001ff037807 */ /* 0x001fe40000000000 */
[----:B------:R-:W-:Y:S02]  /*6e40*/  SEL R5, R5, RZ, P0 ;  /* 0x000000ff05057207 */ /* 0x000fe40000000000 */
[----:B------:R-:W-:-:S03]  /*6e50*/  LOP3.LUT R7, R0, R3, RZ, 0x3c, !PT ;  /* 0x0000000300077212 */ /* 0x000fc600078e3cff */
[----:B------:R-:W-:Y:S01]  /*6e60*/  IMAD R0, R5, 0x8, R2 ;  /* 0x0000000805007824 */ /* 0x000fe200078e0202 */
[----:B------:R-:W-:-:S07]  /*6e70*/  SHF.L.U32 R3, R7, 0x1f, RZ ;  /* 0x0000001f07037819 */ /* 0x000fce00000006ff */
.L_x_158:
        /* <DEDUP_REMOVED lines=11> */
.L_x_159:
        /* <DEDUP_REMOVED lines=11> */
.L_x_160:
        /* <DEDUP_REMOVED lines=11> */
.L_x_161:
        /* <DEDUP_REMOVED lines=11> */
.L_x_162:
        /* <DEDUP_REMOVED lines=11> */
.L_x_163:
        /* <DEDUP_REMOVED lines=11> */
.L_x_164:
        /* <DEDUP_REMOVED lines=11> */
.L_x_165:
[----:B0-----:R0:W1:Y:S02]  /*7350*/  SYNCS.PHASECHK.TRANS64.TRYWAIT P0, [R5+URZ], R0 ;  /* 0x00000000050075a7 */ /* 0x001064000800017f */
[----:B-1----:R-:W-:Y:S05]  /*7360*/  @!P0 NANOSLEEP.SYNCS 0x989680 ;  /* 0x009896800000895d */ /* 0x002fea0003900000 */
[----:B------:R-:W1:Y:S02]  /*7370*/  @!P0 SYNCS.PHASECHK.TRANS64 P0, [R5+URZ], R0 ;  /* 0x00000000050085a7 */ /* 0x000e64000800007f */
[----:B-1----:R-:W-:Y:S05]  /*7380*/  @P0 EXIT ;  /* 0x000000000000094d */ /* 0x002fea0003800000 */
[----:B------:R-:W-:Y:S05]  /*7390*/  BRA `(.L_x_165) ;  /* 0xfffffffc00ec7947 */ /* 0x000fea000383ffff */
.L_x_166:
[----:B------:R-:W-:-:S00]  /*73a0*/  BRA `(.L_x_166) ;  /* 0xfffffffc00fc7947 */ /* 0x000fc0000383ffff */
[----:B------:R-:W-:-:S00]  /*73b0*/  NOP ;  /* 0x0000000000007918 */ /* 0x000fc00000000000 */
        /* <DEDUP_REMOVED lines=12> */
.L_x_167:


//--------------------- .nv.shared._ZN7cutlass13device_kernelINS_4conv6kernel13ConvUniversalINS1_16ConvProblemShapeILNS1_8OperatorE0ELi3EEENS1_10collective14CollectiveConvINS1_46MainloopSm90TmaGmmaWarpSpecializedImplicitGemmILS5_0ELi9ELi3EN4cute5tupleIJNSA_1CILi2EEENSC_ILi1EEESE_EEENS1_36KernelImplicitTmaWarpSpecializedSm90ELi1EEENSB_IJNSC_ILi128EEENSC_ILi64EEENSB_IJSJ_EEEEEENS_6half_tESM_NSA_8TiledMMAINSA_8MMA_AtomIJNSA_4SM904GMMA25MMA_64x64x16_F32F16F16_SSILNSQ_5MajorE0ELSS_0ELNSQ_7ScaleInE1ELST_1EEEEEENSA_6LayoutINSB_IJSE_SE_SE_EEENSB_IJNSC_ILi0EEESY_SY_EEEEENSB_IJNSA_10UnderscoreES11_S11_EEEEENS7_6detail26Sm90ImplicitGemmTileTraitsINSA_20SM90_TMA_LOAD_IM2COLENSA_14ComposedLayoutINSA_7SwizzleILi3ELi4ELi3EEENSA_18smem_ptr_flag_bitsILi16EEENSW_INSB_IJNSB_IJNSC_ILi8EEENSC_ILi16EEEEEENSB_IJSJ_SE_EEENSB_IJSE_NSC_ILi9EEEEEEEEENSB_IJNSB_IJSJ_NSC_ILi512EEEEEENSB_IJSE_SY_EEENSB_IJSY_NSC_ILi8192EEEEEEEEEEEEEvEENS15_INSA_23SM90_TMA_LOAD_MULTICASTENS17_IS19_S1B_NSW_INSB_IJNSB_IJS1C_S1C_EEES1F_S1H_EEENSB_IJS1K_S1L_NSB_IJSY_NSC_ILi4096EEEEEEEEEEEEEvEEEENS_8epilogue10collective6detail29Sm90TmaWarpSpecializedAdapterINS23_15DefaultEpilogueISM_NSB_IJNSB_IJllllEEESE_SY_EEES28_NS22_6thread17LinearCombinationISM_Li1EffLNS29_9ScaleType4KindE0ELNS_15FloatRoundStyleE2ESM_EENS_4gemm15EpilogueDefaultEEEEEvvEEEEvNT_6ParamsE --------------------------
	.section	.nv.shared._ZN7cutlass13device_kernelINS_4conv6kernel13ConvUniversalINS1_16ConvProblemShapeILNS1_8OperatorE0ELi3EEENS1_10collective14CollectiveConvINS1_46MainloopSm90TmaGmmaWarpSpecializedImplicitGemmILS5_0ELi9ELi3EN4cute5tupleIJNSA_1CILi2EEENSC_ILi1EEESE_EEENS1_36KernelImplicitTmaWarpSpecializedSm90ELi1EEENSB_IJNSC_ILi128EEENSC_ILi64EEENSB_IJSJ_EEEEEENS_6half_tESM_NSA_8TiledMMAINSA_8MMA_AtomIJNSA_4SM904GMMA25MMA_64x64x16_F32F16F16_SSILNSQ_5MajorE0ELSS_0ELNSQ_7ScaleInE1ELST_1EEEEEENSA_6LayoutINSB_IJSE_SE_SE_EEENSB_IJNSC_ILi0EEESY_SY_EEEEENSB_IJNSA_10UnderscoreES11_S11_EEEEENS7_6detail26Sm90ImplicitGemmTileTraitsINSA_20SM90_TMA_LOAD_IM2COLENSA_14ComposedLayoutINSA_7SwizzleILi3ELi4ELi3EEENSA_18smem_ptr_flag_bitsILi16EEENSW_INSB_IJNSB_IJNSC_ILi8EEENSC_ILi16EEEEEENSB_IJSJ_SE_EEENSB_IJSE_NSC_ILi9EEEEEEEEENSB_IJNSB_IJSJ_NSC_ILi512EEEEEENSB_IJSE_SY_EEENSB_IJSY_NSC_ILi8192EEEEEEEEEEEEEvEENS15_INSA_23SM90_TMA_LOAD_MULTICASTENS17_IS19_S1B_NSW_INSB_IJNSB_IJS1C_S1C_EEES1F_S1H_EEENSB_IJS1K_S1L_NSB_IJSY_NSC_ILi4096EEEEEEEEEEEEEvEEEENS_8epilogue10collective6detail29Sm90TmaWarpSpecializedAdapterINS23_15DefaultEpilogueISM_NSB_IJNSB_IJllllEEESE_SY_EEES28_NS22_6thread17LinearCombinationISM_Li1EffLNS29_9ScaleType4KindE0ELNS_15FloatRoundStyleE2ESM_EENS_4gemm15EpilogueDefaultEEEEEvvEEEEvNT_6ParamsE,"aw",@nobits
	.sectionflags	@""
	.align	16
	.zero		1024


//--------------------- .nv.shared.reserved.0     --------------------------
	.section	.nv.shared.reserved.0,"aw",@nobits
	.weak		__nv_reservedSMEM_offset_0_alias
	.size		__nv_reservedSMEM_offset_0_alias, 0, 0
	.other		__nv_reservedSMEM_offset_0_alias,@"STO_CUDA_RESERVED_SHARED STV_DEFAULT"
__nv_reservedSMEM_offset_0_alias:
	.zero		0


//--------------------- .nv.global                --------------------------
	.section	.nv.global,"aw",@nobits
.nv.global:
	.type		_ZN39_INTERNAL_f0402577_4_k_cu_9facccd2_31654cute1_E,@object
	.size		_ZN39_INTERNAL_f0402577_4_k_cu_9facccd2_31654cute1_E,(_ZN39_INTERNAL_f0402577_4_k_cu_9facccd2_31654cuda3std3__45__cpo6cbeginE - _ZN39_INTERNAL_f0402577_4_k_cu_9facccd2_31654cute1_E)
_ZN39_INTERNAL_f0402577_4_k_cu_9facccd2_31654cute1_E:
	.zero		1
	.type		_ZN39_INTERNAL_f0402577_4_k_cu_9facccd2_31654cuda3std3__45__cpo6cbeginE,@object
	.size		_ZN39_INTERNAL_f0402577_4_k_cu_9facccd2_31654cuda3std3__45__cpo6cbeginE,(_ZN39_INTERNAL_f0402577_4_k_cu_9facccd2_31654cuda3std3__48in_placeE - _ZN39_INTERNAL_f0402577_4_k_cu_9facccd2_31654cuda3std3__45__cpo6cbeginE)
_ZN39_INTERNAL_f0402577_4_k_cu_9facccd2_31654cuda3std3__45__cpo6cbeginE:
	.zero		1
	.type		_ZN39_INTERNAL_f0402577_4_k_cu_9facccd2_31654cuda3std3__48in_placeE,@object
	.size		_ZN39_INTERNAL_f0402577_4_k_cu_9facccd2_31654cuda3std3__48in_placeE,(_ZN39_INTERNAL_f0402577_4_k_cu_9facccd2_31654cuda3std6ranges3__45__cpo9iter_moveE - _ZN39_INTERNAL_f0402577_4_k_cu_9facccd2_31654cuda3std3__48in_placeE)
_ZN39_INTERNAL_f0402577_4_k_cu_9facccd2_31654cuda3std3__48in_placeE:
	.zero		1
	.type		_ZN39_INTERNAL_f0402577_4_k_cu_9facccd2_31654cuda3std6ranges3__45__cpo9iter_moveE,@object
	.size		_ZN39_INTERNAL_f0402577_4_k_cu_9facccd2_31654cuda3std6ranges3__45__cpo9iter_moveE,(_ZN39_INTERNAL_f0402577_4_k_cu_9facccd2_31654cuda3std3__45__cpo5beginE - _ZN39_INTERNAL_f0402577_4_k_cu_9facccd2_31654cuda3std6ranges3__45__cpo9iter_moveE)
_ZN39_INTERNAL_f0402577_4_k_cu_9facccd2_31654cuda3std6ranges3__45__cpo9iter_moveE:
	.zero		1
	.type		_ZN39_INTERNAL_f0402577_4_k_cu_9facccd2_31654cuda3std3__45__cpo5beginE,@object
	.size		_ZN39_INTERNAL_f0402577_4_k_cu_9facccd2_31654cuda3std3__45__cpo5beginE,(_ZN39_INTERNAL_f0402577_4_k_cu_9facccd2_31654cuda3std3__441_GLOBAL__N__f0402577_4_k_cu_9facccd2_31656ignoreE - _ZN39_INTERNAL_f0402577_4_k_cu_9facccd2_31654cuda3std3__45__cpo5beginE)
_ZN39_INTERNAL_f0402577_4_k_cu_9facccd2_31654cuda3std3__45__cpo5beginE:
	.zero		1
	.type		_ZN39_INTERNAL_f0402577_4_k_cu_9facccd2_31654cuda3std3__441_GLOBAL__N__f0402577_4_k_cu_9facccd2_31656ignoreE,@object
	.size		_ZN39_INTERNAL_f0402577_4_k_cu_9facccd2_31654cuda3std3__441_GLOBAL__N__f0402577_4_k_cu_9facccd2_31656ignoreE,(_ZN39_INTERNAL_f0402577_4_k_cu_9facccd2_31654cute7productE - _ZN39_INTERNAL_f0402577_4_k_cu_9facccd2_31654cuda3std3__441_GLOBAL__N__f0402577_4_k_cu_9facccd2_31656ignoreE)
_ZN39_INTERNAL_f0402577_4_k_cu_9facccd2_31654cuda3std3__441_GLOBAL__N__f0402577_4_k_cu_9facccd2_31656ignoreE:
	.zero		1
	.type		_ZN39_INTERNAL_f0402577_4_k_cu_9facccd2_31654cute7productE,@object
	.size		_ZN39_INTERNAL_f0402577_4_k_cu_9facccd2_31654cute7productE,(_ZN39_INTERNAL_f0402577_4_k_cu_9facccd2_31654cuda3std3__45__cpo3endE - _ZN39_INTERNAL_f0402577_4_k_cu_9facccd2_31654cute7productE)
_ZN39_INTERNAL_f0402577_4_k_cu_9facccd2_31654cute7productE:
	.zero		1
	.type		_ZN39_INTERNAL_f0402577_4_k_cu_9facccd2_31654cuda3std3__45__cpo3endE,@object
	.size		_ZN39_INTERNAL_f0402577_4_k_cu_9facccd2_31654cuda3std3__45__cpo3endE,(_ZN39_INTERNAL_f0402577_4_k_cu_9facccd2_31654cuda3std3__419piecewise_constructE - _ZN39_INTERNAL_f0402577_4_k_cu_9facccd2_31654cuda3std3__45__cpo3endE)
_ZN39_INTERNAL_f0402577_4_k_cu_9facccd2_31654cuda3std3__45__cpo3endE:
	.zero		1
	.type		_ZN39_INTERNAL_f0402577_4_k_cu_9facccd2_31654cuda3std3__419piecewise_constructE,@object
	.size		_ZN39_INTERNAL_f0402577_4_k_cu_9facccd2_31654cuda3std3__419piecewise_constructE,(_ZN39_INTERNAL_f0402577_4_k_cu_9facccd2_31654cuda3std3__45__cpo4cendE - _ZN39_INTERNAL_f0402577_4_k_cu_9facccd2_31654cuda3std3__419piecewise_constructE)
_ZN39_INTERNAL_f0402577_4_k_cu_9facccd2_31654cuda3std3__419piecewise_constructE:
	.zero		1
	.type		_ZN39_INTERNAL_f0402577_4_k_cu_9facccd2_31654cuda3std3__45__cpo4cendE,@object
	.size		_ZN39_INTERNAL_f0402577_4_k_cu_9facccd2_31654cuda3std3__45__cpo4cendE,(_ZN39_INTERNAL_f0402577_4_k_cu_9facccd2_31654cuda3std6ranges3__45__cpo4swapE - _ZN39_INTERNAL_f0402577_4_k_cu_9facccd2_31654cuda3std3__45__cpo4cendE)
_ZN39_INTERNAL_f0402577_4_k_cu_9facccd2_31654cuda3std3__45__cpo4cendE:
	.zero		1
	.type		_ZN39_INTERNAL_f0402577_4_k_cu_9facccd2_31654cuda3std6ranges3__45__cpo4swapE,@object
	.size		_ZN39_INTERNAL_f0402577_4_k_cu_9facccd2_31654cuda3std6ranges3__45__cpo4swapE,(.L_7 - _ZN39_INTERNAL_f0402577_4_k_cu_9facccd2_31654cuda3std6ranges3__45__cpo4swapE)
_ZN39_INTERNAL_f0402577_4_k_cu_9facccd2_31654cuda3std6ranges3__45__cpo4swapE:
	.zero		1
.L_7:


//--------------------- .nv.constant0._ZN7cutlass13device_kernelINS_4conv6kernel13ConvUniversalINS1_16ConvProblemShapeILNS1_8OperatorE0ELi3EEENS1_10collective14CollectiveConvINS1_46MainloopSm90TmaGmmaWarpSpecializedImplicitGemmILS5_0ELi9ELi3EN4cute5tupleIJNSA_1CILi2EEENSC_ILi1EEESE_EEENS1_36KernelImplicitTmaWarpSpecializedSm90ELi1EEENSB_IJNSC_ILi128EEENSC_ILi64EEENSB_IJSJ_EEEEEENS_6half_tESM_NSA_8TiledMMAINSA_8MMA_AtomIJNSA_4SM904GMMA25MMA_64x64x16_F32F16F16_SSILNSQ_5MajorE0ELSS_0ELNSQ_7ScaleInE1ELST_1EEEEEENSA_6LayoutINSB_IJSE_SE_SE_EEENSB_IJNSC_ILi0EEESY_SY_EEEEENSB_IJNSA_10UnderscoreES11_S11_EEEEENS7_6detail26Sm90ImplicitGemmTileTraitsINSA_20SM90_TMA_LOAD_IM2COLENSA_14ComposedLayoutINSA_7SwizzleILi3ELi4ELi3EEENSA_18smem_ptr_flag_bitsILi16EEENSW_INSB_IJNSB_IJNSC_ILi8EEENSC_ILi16EEEEEENSB_IJSJ_SE_EEENSB_IJSE_NSC_ILi9EEEEEEEEENSB_IJNSB_IJSJ_NSC_ILi512EEEEEENSB_IJSE_SY_EEENSB_IJSY_NSC_ILi8192EEEEEEEEEEEEEvEENS15_INSA_23SM90_TMA_LOAD_MULTICASTENS17_IS19_S1B_NSW_INSB_IJNSB_IJS1C_S1C_EEES1F_S1H_EEENSB_IJS1K_S1L_NSB_IJSY_NSC_ILi4096EEEEEEEEEEEEEvEEEENS_8epilogue10collective6detail29Sm90TmaWarpSpecializedAdapterINS23_15DefaultEpilogueISM_NSB_IJNSB_IJllllEEESE_SY_EEES28_NS22_6thread17LinearCombinationISM_Li1EffLNS29_9ScaleType4KindE0ELNS_15FloatRoundStyleE2ESM_EENS_4gemm15EpilogueDefaultEEEEEvvEEEEvNT_6ParamsE --------------------------
	.section	.nv.constant0._ZN7cutlass13device_kernelINS_4conv6kernel13ConvUniversalINS1_16ConvProblemShapeILNS1_8OperatorE0ELi3EEENS1_10collective14CollectiveConvINS1_46MainloopSm90TmaGmmaWarpSpecializedImplicitGemmILS5_0ELi9ELi3EN4cute5tupleIJNSA_1CILi2EEENSC_ILi1EEESE_EEENS1_36KernelImplicitTmaWarpSpecializedSm90ELi1EEENSB_IJNSC_ILi128EEENSC_ILi64EEENSB_IJSJ_EEEEEENS_6half_tESM_NSA_8TiledMMAINSA_8MMA_AtomIJNSA_4SM904GMMA25MMA_64x64x16_F32F16F16_SSILNSQ_5MajorE0ELSS_0ELNSQ_7ScaleInE1ELST_1EEEEEENSA_6LayoutINSB_IJSE_SE_SE_EEENSB_IJNSC_ILi0EEESY_SY_EEEEENSB_IJNSA_10UnderscoreES11_S11_EEEEENS7_6detail26Sm90ImplicitGemmTileTraitsINSA_20SM90_TMA_LOAD_IM2COLENSA_14ComposedLayoutINSA_7SwizzleILi3ELi4ELi3EEENSA_18smem_ptr_flag_bitsILi16EEENSW_INSB_IJNSB_IJNSC_ILi8EEENSC_ILi16EEEEEENSB_IJSJ_SE_EEENSB_IJSE_NSC_ILi9EEEEEEEEENSB_IJNSB_IJSJ_NSC_ILi512EEEEEENSB_IJSE_SY_EEENSB_IJSY_NSC_ILi8192EEEEEEEEEEEEEvEENS15_INSA_23SM90_TMA_LOAD_MULTICASTENS17_IS19_S1B_NSW_INSB_IJNSB_IJS1C_S1C_EEES1F_S1H_EEENSB_IJS1K_S1L_NSB_IJSY_NSC_ILi4096EEEEEEEEEEEEEvEEEENS_8epilogue10collective6detail29Sm90TmaWarpSpecializedAdapterINS23_15DefaultEpilogueISM_NSB_IJNSB_IJllllEEESE_SY_EEES28_NS22_6thread17LinearCombinationISM_Li1EffLNS29_9ScaleType4KindE0ELNS_15FloatRoundStyleE2ESM_EENS_4gemm15EpilogueDefaultEEEEEvvEEEEvNT_6ParamsE,"a",@progbits
	.sectionflags	@""
	.align	4
.nv.constant0._ZN7cutlass13device_kernelINS_4conv6kernel13ConvUniversalINS1_16ConvProblemShapeILNS1_8OperatorE0ELi3EEENS1_10collective14CollectiveConvINS1_46MainloopSm90TmaGmmaWarpSpecializedImplicitGemmILS5_0ELi9ELi3EN4cute5tupleIJNSA_1CILi2EEENSC_ILi1EEESE_EEENS1_36KernelImplicitTmaWarpSpecializedSm90ELi1EEENSB_IJNSC_ILi128EEENSC_ILi64EEENSB_IJSJ_EEEEEENS_6half_tESM_NSA_8TiledMMAINSA_8MMA_AtomIJNSA_4SM904GMMA25MMA_64x64x16_F32F16F16_SSILNSQ_5MajorE0ELSS_0ELNSQ_7ScaleInE1ELST_1EEEEEENSA_6LayoutINSB_IJSE_SE_SE_EEENSB_IJNSC_ILi0EEESY_SY_EEEEENSB_IJNSA_10UnderscoreES11_S11_EEEEENS7_6detail26Sm90ImplicitGemmTileTraitsINSA_20SM90_TMA_LOAD_IM2COLENSA_14ComposedLayoutINSA_7SwizzleILi3ELi4ELi3EEENSA_18smem_ptr_flag_bitsILi16EEENSW_INSB_IJNSB_IJNSC_ILi8EEENSC_ILi16EEEEEENSB_IJSJ_SE_EEENSB_IJSE_NSC_ILi9EEEEEEEEENSB_IJNSB_IJSJ_NSC_ILi512EEEEEENSB_IJSE_SY_EEENSB_IJSY_NSC_ILi8192EEEEEEEEEEEEEvEENS15_INSA_23SM90_TMA_LOAD_MULTICASTENS17_IS19_S1B_NSW_INSB_IJNSB_IJS1C_S1C_EEES1F_S1H_EEENSB_IJS1K_S1L_NSB_IJSY_NSC_ILi4096EEEEEEEEEEEEEvEEEENS_8epilogue10collective6detail29Sm90TmaWarpSpecializedAdapterINS23_15DefaultEpilogueISM_NSB_IJNSB_IJllllEEESE_SY_EEES28_NS22_6thread17LinearCombinationISM_Li1EffLNS29_9ScaleType4KindE0ELNS_15FloatRoundStyleE2ESM_EENS_4gemm15EpilogueDefaultEEEEEvvEEEEvNT_6ParamsE:
	.zero		1664


//--------------------- SYMBOLS --------------------------

	.type		.nv.reservedSmem.offset0,@object
	.size		.nv.reservedSmem.offset0,0x4
